//
// Generated by NVIDIA NVVM Compiler
//
// Compiler Build ID: CL-36424714
// Cuda compilation tools, release 13.0, V13.0.88
// Based on NVVM 20.0.0
//

.version 9.0
.target sm_100
.address_size 64

	// .globl	_Z10isingModelPiS_ii
// _ZZ10isingModelPiS_iiE10sharedGrid has been demoted

.visible .entry _Z10isingModelPiS_ii(
	.param .u64 .ptr .align 1 _Z10isingModelPiS_ii_param_0,
	.param .u64 .ptr .align 1 _Z10isingModelPiS_ii_param_1,
	.param .u32 _Z10isingModelPiS_ii_param_2,
	.param .u32 _Z10isingModelPiS_ii_param_3
)
{
	.reg .pred 	%p<25>;
	.reg .b32 	%r<123>;
	.reg .b64 	%rd<43>;
	// demoted variable
	.shared .align 4 .b8 _ZZ10isingModelPiS_iiE10sharedGrid[1296];
	ld.param.u64 	%rd5, [_Z10isingModelPiS_ii_param_0];
	ld.param.u64 	%rd6, [_Z10isingModelPiS_ii_param_1];
	ld.param.u32 	%r22, [_Z10isingModelPiS_ii_param_2];
	ld.param.u32 	%r23, [_Z10isingModelPiS_ii_param_3];
	cvta.to.global.u64 	%rd1, %rd6;
	cvta.to.global.u64 	%rd2, %rd5;
	mov.u32 	%r24, %ctaid.x;
	mov.u32 	%r1, %ntid.x;
	mov.u32 	%r2, %tid.x;
	mad.lo.s32 	%r3, %r24, %r1, %r2;
	mov.u32 	%r25, %ctaid.y;
	mov.u32 	%r4, %ntid.y;
	mov.u32 	%r5, %tid.y;
	mad.lo.s32 	%r6, %r25, %r4, %r5;
	mul.lo.s32 	%r7, %r22, %r6;
	add.s32 	%r8, %r7, %r3;
	mul.wide.s32 	%rd7, %r8, 4;
	add.s64 	%rd3, %rd2, %rd7;
	ld.global.u32 	%r26, [%rd3];
	mov.u32 	%r27, _ZZ10isingModelPiS_iiE10sharedGrid;
	mad.lo.s32 	%r9, %r5, 72, %r27;
	add.s32 	%r10, %r9, 72;
	shl.b32 	%r28, %r2, 2;
	add.s32 	%r11, %r10, %r28;
	st.shared.u32 	[%r11+4], %r26;
	setp.ne.s32 	%p1, %r2, 0;
	@%p1 bra 	$L__BB0_2;
	add.s32 	%r29, %r3, %r22;
	add.s32 	%r30, %r29, -1;
	rem.s32 	%r31, %r30, %r22;
	add.s32 	%r32, %r31, %r7;
	mul.wide.s32 	%rd8, %r32, 4;
	add.s64 	%rd9, %rd2, %rd8;
	ld.global.u32 	%r33, [%rd9];
	st.shared.u32 	[%r10], %r33;
$L__BB0_2:
	add.s32 	%r12, %r1, -1;
	setp.ne.s32 	%p2, %r2, %r12;
	@%p2 bra 	$L__BB0_4;
	add.s32 	%r34, %r3, 1;
	rem.s32 	%r35, %r34, %r22;
	add.s32 	%r36, %r35, %r7;
	mul.wide.s32 	%rd10, %r36, 4;
	add.s64 	%rd11, %rd2, %rd10;
	ld.global.u32 	%r37, [%rd11];
	st.shared.u32 	[%r9+140], %r37;
$L__BB0_4:
	setp.ne.s32 	%p3, %r5, 0;
	add.s32 	%r13, %r27, %r28;
	@%p3 bra 	$L__BB0_6;
	add.s32 	%r40, %r6, %r22;
	add.s32 	%r41, %r40, -1;
	rem.s32 	%r42, %r41, %r22;
	mad.lo.s32 	%r43, %r42, %r22, %r3;
	mul.wide.s32 	%rd12, %r43, 4;
	add.s64 	%rd13, %rd2, %rd12;
	ld.global.u32 	%r44, [%rd13];
	st.shared.u32 	[%r13+4], %r44;
$L__BB0_6:
	add.s32 	%r14, %r4, -1;
	setp.ne.s32 	%p4, %r5, %r14;
	@%p4 bra 	$L__BB0_8;
	add.s32 	%r45, %r6, 1;
	rem.s32 	%r46, %r45, %r22;
	mad.lo.s32 	%r47, %r46, %r22, %r3;
	mul.wide.s32 	%rd14, %r47, 4;
	add.s64 	%rd15, %rd2, %rd14;
	ld.global.u32 	%r48, [%rd15];
	st.shared.u32 	[%r13+1228], %r48;
$L__BB0_8:
	bar.sync 	0;
	setp.lt.s32 	%p5, %r23, 1;
	@%p5 bra 	$L__BB0_38;
	add.s32 	%r49, %r3, %r22;
	add.s32 	%r15, %r49, -1;
	add.s32 	%r16, %r3, 1;
	add.s32 	%r50, %r6, %r22;
	add.s32 	%r17, %r50, -1;
	add.s32 	%r18, %r6, 1;
	setp.eq.s32 	%p6, %r23, 1;
	@%p6 bra 	$L__BB0_28;
	add.s64 	%rd4, %rd1, %rd7;
	and.b32  	%r51, %r23, 2147483646;
	neg.s32 	%r122, %r51;
$L__BB0_11:
	setp.ne.s32 	%p7, %r2, 0;
	ld.shared.u32 	%r52, [%r11+-68];
	ld.shared.u32 	%r53, [%r11];
	add.s32 	%r54, %r53, %r52;
	ld.shared.u32 	%r55, [%r11+4];
	add.s32 	%r56, %r54, %r55;
	ld.shared.u32 	%r57, [%r11+76];
	add.s32 	%r58, %r56, %r57;
	ld.shared.u32 	%r59, [%r11+8];
	add.s32 	%r60, %r58, %r59;
	setp.gt.s32 	%p8, %r60, -1;
	selp.b32 	%r61, 1, -1, %p8;
	st.global.u32 	[%rd4], %r61;
	bar.sync 	0;
	ld.global.u32 	%r62, [%rd4];
	st.shared.u32 	[%r11+4], %r62;
	@%p7 bra 	$L__BB0_13;
	rem.s32 	%r63, %r15, %r22;
	add.s32 	%r64, %r63, %r7;
	mul.wide.s32 	%rd17, %r64, 4;
	add.s64 	%rd18, %rd1, %rd17;
	ld.global.u32 	%r65, [%rd18];
	st.shared.u32 	[%r10], %r65;
$L__BB0_13:
	setp.ne.s32 	%p9, %r2, %r12;
	@%p9 bra 	$L__BB0_15;
	rem.s32 	%r66, %r16, %r22;
	add.s32 	%r67, %r66, %r7;
	mul.wide.s32 	%rd19, %r67, 4;
	add.s64 	%rd20, %rd1, %rd19;
	ld.global.u32 	%r68, [%rd20];
	st.shared.u32 	[%r9+140], %r68;
$L__BB0_15:
	setp.ne.s32 	%p10, %r5, 0;
	@%p10 bra 	$L__BB0_17;
	rem.s32 	%r69, %r17, %r22;
	mad.lo.s32 	%r70, %r69, %r22, %r3;
	mul.wide.s32 	%rd21, %r70, 4;
	add.s64 	%rd22, %rd1, %rd21;
	ld.global.u32 	%r71, [%rd22];
	st.shared.u32 	[%r13+4], %r71;
$L__BB0_17:
	setp.ne.s32 	%p11, %r5, %r14;
	@%p11 bra 	$L__BB0_19;
	rem.s32 	%r72, %r18, %r22;
	mad.lo.s32 	%r73, %r72, %r22, %r3;
	mul.wide.s32 	%rd23, %r73, 4;
	add.s64 	%rd24, %rd1, %rd23;
	ld.global.u32 	%r74, [%rd24];
	st.shared.u32 	[%r13+1228], %r74;
$L__BB0_19:
	bar.sync 	0;
	ld.shared.u32 	%r75, [%r11+-68];
	ld.shared.u32 	%r76, [%r11];
	add.s32 	%r77, %r76, %r75;
	ld.shared.u32 	%r78, [%r11+4];
	add.s32 	%r79, %r77, %r78;
	ld.shared.u32 	%r80, [%r11+76];
	add.s32 	%r81, %r79, %r80;
	ld.shared.u32 	%r82, [%r11+8];
	add.s32 	%r83, %r81, %r82;
	setp.gt.s32 	%p13, %r83, -1;
	selp.b32 	%r84, 1, -1, %p13;
	st.global.u32 	[%rd3], %r84;
	bar.sync 	0;
	ld.global.u32 	%r85, [%rd3];
	st.shared.u32 	[%r11+4], %r85;
	@%p7 bra 	$L__BB0_21;
	rem.s32 	%r86, %r15, %r22;
	add.s32 	%r87, %r86, %r7;
	mul.wide.s32 	%rd25, %r87, 4;
	add.s64 	%rd26, %rd2, %rd25;
	ld.global.u32 	%r88, [%rd26];
	st.shared.u32 	[%r10], %r88;
$L__BB0_21:
	@%p9 bra 	$L__BB0_23;
	rem.s32 	%r89, %r16, %r22;
	add.s32 	%r90, %r89, %r7;
	mul.wide.s32 	%rd27, %r90, 4;
	add.s64 	%rd28, %rd2, %rd27;
	ld.global.u32 	%r91, [%rd28];
	st.shared.u32 	[%r9+140], %r91;
$L__BB0_23:
	@%p10 bra 	$L__BB0_25;
	rem.s32 	%r92, %r17, %r22;
	mad.lo.s32 	%r93, %r92, %r22, %r3;
	mul.wide.s32 	%rd29, %r93, 4;
	add.s64 	%rd30, %rd2, %rd29;
	ld.global.u32 	%r94, [%rd30];
	st.shared.u32 	[%r13+4], %r94;
$L__BB0_25:
	@%p11 bra 	$L__BB0_27;
	rem.s32 	%r95, %r18, %r22;
	mad.lo.s32 	%r96, %r95, %r22, %r3;
	mul.wide.s32 	%rd31, %r96, 4;
	add.s64 	%rd32, %rd2, %rd31;
	ld.global.u32 	%r97, [%rd32];
	st.shared.u32 	[%r13+1228], %r97;
$L__BB0_27:
	bar.sync 	0;
	add.s32 	%r122, %r122, 2;
	setp.ne.s32 	%p17, %r122, 0;
	@%p17 bra 	$L__BB0_11;
$L__BB0_28:
	and.b32  	%r98, %r23, 1;
	setp.eq.b32 	%p18, %r98, 1;
	not.pred 	%p19, %p18;
	@%p19 bra 	$L__BB0_38;
	setp.ne.s32 	%p20, %r2, 0;
	ld.shared.u32 	%r99, [%r11+-68];
	ld.shared.u32 	%r100, [%r11];
	add.s32 	%r101, %r100, %r99;
	ld.shared.u32 	%r102, [%r11+4];
	add.s32 	%r103, %r101, %r102;
	ld.shared.u32 	%r104, [%r11+76];
	add.s32 	%r105, %r103, %r104;
	ld.shared.u32 	%r106, [%r11+8];
	add.s32 	%r107, %r105, %r106;
	setp.gt.s32 	%p21, %r107, -1;
	selp.b32 	%r108, 1, -1, %p21;
	add.s64 	%rd34, %rd1, %rd7;
	st.global.u32 	[%rd34], %r108;
	bar.sync 	0;
	ld.global.u32 	%r109, [%rd34];
	st.shared.u32 	[%r11+4], %r109;
	@%p20 bra 	$L__BB0_31;
	rem.s32 	%r110, %r15, %r22;
	add.s32 	%r111, %r110, %r7;
	mul.wide.s32 	%rd35, %r111, 4;
	add.s64 	%rd36, %rd1, %rd35;
	ld.global.u32 	%r112, [%rd36];
	st.shared.u32 	[%r10], %r112;
$L__BB0_31:
	setp.ne.s32 	%p22, %r2, %r12;
	@%p22 bra 	$L__BB0_33;
	rem.s32 	%r113, %r16, %r22;
	add.s32 	%r114, %r113, %r7;
	mul.wide.s32 	%rd37, %r114, 4;
	add.s64 	%rd38, %rd1, %rd37;
	ld.global.u32 	%r115, [%rd38];
	st.shared.u32 	[%r9+140], %r115;
$L__BB0_33:
	setp.ne.s32 	%p23, %r5, 0;
	@%p23 bra 	$L__BB0_35;
	rem.s32 	%r116, %r17, %r22;
	mad.lo.s32 	%r117, %r116, %r22, %r3;
	mul.wide.s32 	%rd39, %r117, 4;
	add.s64 	%rd40, %rd1, %rd39;
	ld.global.u32 	%r118, [%rd40];
	st.shared.u32 	[%r13+4], %r118;
$L__BB0_35:
	setp.ne.s32 	%p24, %r5, %r14;
	@%p24 bra 	$L__BB0_37;
	rem.s32 	%r119, %r18, %r22;
	mad.lo.s32 	%r120, %r119, %r22, %r3;
	mul.wide.s32 	%rd41, %r120, 4;
	add.s64 	%rd42, %rd1, %rd41;
	ld.global.u32 	%r121, [%rd42];
	st.shared.u32 	[%r13+1228], %r121;
$L__BB0_37:
	bar.sync 	0;
$L__BB0_38:
	ret;

}


// ===== COMPILED SASS (sm_100) =====

	.target	sm_100

	.elftype	@"ET_EXEC"


//--------------------- .note.nv.tkinfo           --------------------------
	.section	.note.nv.tkinfo,"",@"SHT_NOTE"
	.sectionflags	@"SHF_NOTE_NV_TKINFO"
	.tkinfo
        /*0018*/ 	.word	0x00000002
        /*0030*/ 	.string	""
        /*0030*/ 	.string	"ptxas"
        /*0030*/ 	.string	"Cuda compilation tools, release 13.0, V13.0.88"
        /*0030*/ 	.string	"Build cuda_13.0.r13.0/compiler.36424714_0"
        /*0030*/ 	.string	"-arch sm_100 -m 64 "



//--------------------- .note.nv.cuinfo           --------------------------
	.section	.note.nv.cuinfo,"",@"SHT_NOTE"
	.sectionflags	@"SHF_NOTE_NV_CUINFO"
        /*0018*/ 	.short	0x0002
        /*001a*/ 	.short	0x0064
        /*001c*/ 	.short	0x0082
	.zero		2


//--------------------- .nv.info                  --------------------------
	.section	.nv.info,"",@"SHT_CUDA_INFO"
	.align	4


	//----- nvinfo : EIATTR_REGCOUNT
	.align		4
        /*0000*/ 	.byte	0x04, 0x2f
        /*0002*/ 	.short	(.L_1 - .L_0)
	.align		4
.L_0:
        /*0004*/ 	.word	index@(_Z10isingModelPiS_ii)
        /*0008*/ 	.word	0x0000001e


	//----- nvinfo : EIATTR_FRAME_SIZE
	.align		4
.L_1:
        /*000c*/ 	.byte	0x04, 0x11
        /*000e*/ 	.short	(.L_3 - .L_2)
	.align		4
.L_2:
        /*0010*/ 	.word	index@(_Z10isingModelPiS_ii)
        /*0014*/ 	.word	0x00000000


	//----- nvinfo : EIATTR_MIN_STACK_SIZE
	.align		4
.L_3:
        /*0018*/ 	.byte	0x04, 0x12
        /*001a*/ 	.short	(.L_5 - .L_4)
	.align		4
.L_4:
        /*001c*/ 	.word	index@(_Z10isingModelPiS_ii)
        /*0020*/ 	.word	0x00000000
.L_5:


//--------------------- .nv.compat                --------------------------
	.section	.nv.compat,"",@"SHT_CUDA_COMPAT_INFO"
	.align	4
        /*0000*/ 	.byte	0x02, 0x09, 0x00, 0x00, 0x02, 0x02, 0x01, 0x00, 0x02, 0x05, 0x05, 0x00, 0x03, 0x07, 0x01, 0x01
        /*0010*/ 	.byte	0x02, 0x03, 0x00, 0x00, 0x02, 0x06, 0x01, 0x00, 0x04, 0x0b, 0x08, 0x00, 0x09, 0x00, 0x00, 0x00
        /*0020*/ 	.byte	0x00, 0x00, 0x00, 0x00


//--------------------- .nv.info._Z10isingModelPiS_ii --------------------------
	.section	.nv.info._Z10isingModelPiS_ii,"",@"SHT_CUDA_INFO"
	.sectionflags	@""
	.align	4


	//----- nvinfo : EIATTR_CUDA_API_VERSION
	.align		4
        /*0000*/ 	.byte	0x04, 0x37
        /*0002*/ 	.short	(.L_7 - .L_6)
.L_6:
        /*0004*/ 	.word	0x00000082


	//----- nvinfo : EIATTR_KPARAM_INFO
	.align		4
.L_7:
        /*0008*/ 	.byte	0x04, 0x17
        /*000a*/ 	.short	(.L_9 - .L_8)
.L_8:
        /*000c*/ 	.word	0x00000000
        /*0010*/ 	.short	0x0003
        /*0012*/ 	.short	0x0014
        /*0014*/ 	.byte	0x00, 0xf0, 0x11, 0x00


	//----- nvinfo : EIATTR_KPARAM_INFO
	.align		4
.L_9:
        /*0018*/ 	.byte	0x04, 0x17
        /*001a*/ 	.short	(.L_11 - .L_10)
.L_10:
        /*001c*/ 	.word	0x00000000
        /*0020*/ 	.short	0x0002
        /*0022*/ 	.short	0x0010
        /*0024*/ 	.byte	0x00, 0xf0, 0x11, 0x00


	//----- nvinfo : EIATTR_KPARAM_INFO
	.align		4
.L_11:
        /*0028*/ 	.byte	0x04, 0x17
        /*002a*/ 	.short	(.L_13 - .L_12)
.L_12:
        /*002c*/ 	.word	0x00000000
        /*0030*/ 	.short	0x0001
        /*0032*/ 	.short	0x0008
        /*0034*/ 	.byte	0x00, 0xf5, 0x21, 0x00


	//----- nvinfo : EIATTR_KPARAM_INFO
	.align		4
.L_13:
        /*0038*/ 	.byte	0x04, 0x17
        /*003a*/ 	.short	(.L_15 - .L_14)
.L_14:
        /*003c*/ 	.word	0x00000000
        /*0040*/ 	.short	0x0000
        /*0042*/ 	.short	0x0000
        /*0044*/ 	.byte	0x00, 0xf5, 0x21, 0x00


	//----- nvinfo : EIATTR_SPARSE_MMA_MASK
	.align		4
.L_15:
        /*0048*/ 	.byte	0x03, 0x50
        /*004a*/ 	.short	0x0000


	//----- nvinfo : EIATTR_MAXREG_COUNT
	.align		4
        /*004c*/ 	.byte	0x03, 0x1b
        /*004e*/ 	.short	0x00ff


	//----- nvinfo : EIATTR_NUM_BARRIERS
	.align		4
        /*0050*/ 	.byte	0x02, 0x4c
        /*0052*/ 	.byte	0x01
	.zero		1


	//----- nvinfo : EIATTR_MERCURY_ISA_VERSION
	.align		4
        /*0054*/ 	.byte	0x03, 0x5f
        /*0056*/ 	.short	0x0101


	//----- nvinfo : EIATTR_VRC_CTA_INIT_COUNT
	.align		4
        /*0058*/ 	.byte	0x02, 0x4a
	.zero		1
	.zero		1


	//----- nvinfo : EIATTR_EXIT_INSTR_OFFSETS
	.align		4
        /*005c*/ 	.byte	0x04, 0x1c
        /*005e*/ 	.short	(.L_17 - .L_16)


	//   ....[0]....
.L_16:
        /*0060*/ 	.word	0x00000960


	//   ....[1]....
        /*0064*/ 	.word	0x00001bf0


	//   ....[2]....
        /*0068*/ 	.word	0x000024c0


	//----- nvinfo : EIATTR_CRS_STACK_SIZE
	.align		4
.L_17:
        /*006c*/ 	.byte	0x04, 0x1e
        /*006e*/ 	.short	(.L_19 - .L_18)
.L_18:
        /*0070*/ 	.word	0x00000000


	//----- nvinfo : EIATTR_CBANK_PARAM_SIZE
	.align		4
.L_19:
        /*0074*/ 	.byte	0x03, 0x19
        /*0076*/ 	.short	0x0018


	//----- nvinfo : EIATTR_PARAM_CBANK
	.align		4
        /*0078*/ 	.byte	0x04, 0x0a
        /*007a*/ 	.short	(.L_21 - .L_20)
	.align		4
.L_20:
        /*007c*/ 	.word	index@(.nv.constant0._Z10isingModelPiS_ii)
        /*0080*/ 	.short	0x0380
        /*0082*/ 	.short	0x0018


	//----- nvinfo : EIATTR_SW_WAR
	.align		4
.L_21:
        /*0084*/ 	.byte	0x04, 0x36
        /*0086*/ 	.short	(.L_23 - .L_22)
.L_22:
        /*0088*/ 	.word	0x00000008
.L_23:


//--------------------- .nv.callgraph             --------------------------
	.section	.nv.callgraph,"",@"SHT_CUDA_CALLGRAPH"
	.align	4
	.sectionentsize	8
	.align		4
        /*0000*/ 	.word	0x00000000
	.align		4
        /*0004*/ 	.word	0xffffffff
	.align		4
        /*0008*/ 	.word	0x00000000
	.align		4
        /*000c*/ 	.word	0xfffffffe
	.align		4
        /*0010*/ 	.word	0x00000000
	.align		4
        /*0014*/ 	.word	0xfffffffd
	.align		4
        /*0018*/ 	.word	0x00000000
	.align		4
        /*001c*/ 	.word	0xfffffffc


//--------------------- .text._Z10isingModelPiS_ii --------------------------
	.section	.text._Z10isingModelPiS_ii,"ax",@progbits
	.align	128
        .global         _Z10isingModelPiS_ii
        .type           _Z10isingModelPiS_ii,@function
        .size           _Z10isingModelPiS_ii,(.L_x_35 - _Z10isingModelPiS_ii)
        .other          _Z10isingModelPiS_ii,@"STO_CUDA_ENTRY STV_DEFAULT"
_Z10isingModelPiS_ii:
.text._Z10isingModelPiS_ii:
[----:B------:R-:W-:Y:S01]  /*0000*/  LDC R1, c[0x0][0x37c] ;  /* 0x0000df00ff017b82 */ /* 0x000fe20000000800 */
[----:B------:R-:W0:Y:S07]  /*0010*/  S2R R0, SR_TID.X ;  /* 0x0000000000007919 */ /* 0x000e2e0000002100 */
[----:B------:R-:W0:Y:S01]  /*0020*/  LDC R7, c[0x0][0x360] ;  /* 0x0000d800ff077b82 */ /* 0x000e220000000800 */
[----:B------:R-:W1:Y:S01]  /*0030*/  LDCU.64 UR4, c[0x0][0x358] ;  /* 0x00006b00ff0477ac */ /* 0x000e620008000a00 */
[----:B------:R-:W2:Y:S06]  /*0040*/  S2R R2, SR_TID.Y ;  /* 0x0000000000027919 */ /* 0x000eac0000002200 */
[----:B------:R-:W0:Y:S08]  /*0050*/  S2UR UR6, SR_CTAID.X ;  /* 0x00000000000679c3 */ /* 0x000e300000002500 */
[----:B------:R-:W2:Y:S08]  /*0060*/  S2UR UR7, SR_CTAID.Y ;  /* 0x00000000000779c3 */ /* 0x000eb00000002600 */
[----:B------:R-:W2:Y:S08]  /*0070*/  LDC R9, c[0x0][0x364] ;  /* 0x0000d900ff097b82 */ /* 0x000eb00000000800 */
[----:B------:R-:W3:Y:S01]  /*0080*/  LDC R17, c[0x0][0x390] ;  /* 0x0000e400ff117b82 */ /* 0x000ee20000000800 */
[----:B0-----:R-:W-:-:S07]  /*0090*/  IMAD R3, R7, UR6, R0 ;  /* 0x0000000607037c24 */ /* 0x001fce000f8e0200 */
[----:B------:R-:W0:Y:S01]  /*00a0*/  LDC.64 R14, c[0x0][0x380] ;  /* 0x0000e000ff0e7b82 */ /* 0x000e220000000a00 */
[----:B--2---:R-:W-:Y:S01]  /*00b0*/  IMAD R4, R9, UR7, R2 ;  /* 0x0000000709047c24 */ /* 0x004fe2000f8e0202 */
[----:B------:R-:W2:Y:S01]  /*00c0*/  S2R R21, SR_CgaCtaId ;  /* 0x0000000000157919 */ /* 0x000ea20000008800 */
[----:B------:R-:W-:-:S05]  /*00d0*/  MOV R6, 0x400 ;  /* 0x0000040000067802 */ /* 0x000fca0000000f00 */
[----:B------:R-:W4:Y:S01]  /*00e0*/  LDC R16, c[0x0][0x394] ;  /* 0x0000e500ff107b82 */ /* 0x000f220000000800 */
[----:B---3--:R-:W-:-:S04]  /*00f0*/  IMAD R5, R4, R17, R3 ;  /* 0x0000001104057224 */ /* 0x008fc800078e0203 */
[----:B0-----:R-:W-:-:S05]  /*0100*/  IMAD.WIDE R12, R5, 0x4, R14 ;  /* 0x00000004050c7825 */ /* 0x001fca00078e020e */
[----:B-1----:R-:W3:Y:S01]  /*0110*/  LDG.E R19, desc[UR4][R12.64] ;  /* 0x000000040c137981 */ /* 0x002ee2000c1e1900 */
[----:B------:R-:W-:Y:S01]  /*0120*/  ISETP.NE.AND P0, PT, R0, RZ, PT ;  /* 0x000000ff0000720c */ /* 0x000fe20003f05270 */
[----:B------:R-:W-:Y:S01]  /*0130*/  VIADD R7, R7, 0xffffffff ;  /* 0xffffffff07077836 */ /* 0x000fe20000000000 */
[----:B------:R-:W-:Y:S01]  /*0140*/  BSSY.RECONVERGENT B0, `(.L_x_0) ;  /* 0x0000025000007945 */ /* 0x000fe20003800200 */
[----:B------:R-:W-:Y:S01]  /*0150*/  VIADD R9, R9, 0xffffffff ;  /* 0xffffffff09097836 */ /* 0x000fe20000000000 */
[----:B------:R-:W-:Y:S02]  /*0160*/  ISETP.NE.AND P1, PT, R2, RZ, PT ;  /* 0x000000ff0200720c */ /* 0x000fe40003f25270 */
[----:B------:R-:W-:Y:S02]  /*0170*/  ISETP.NE.AND P2, PT, R0, R7, PT ;  /* 0x000000070000720c */ /* 0x000fe40003f45270 */
[----:B------:R-:W-:Y:S02]  /*0180*/  ISETP.NE.AND P3, PT, R2, R9, PT ;  /* 0x000000090200720c */ /* 0x000fe40003f65270 */
[----:B--2---:R-:W-:-:S05]  /*0190*/  LEA R21, R21, R6, 0x18 ;  /* 0x0000000615157211 */ /* 0x004fca00078ec0ff */
[--C-:B------:R-:W-:Y:S02]  /*01a0*/  IMAD R11, R2, 0x48, R21.reuse ;  /* 0x00000048020b7824 */ /* 0x100fe400078e0215 */
[----:B------:R-:W-:-:S03]  /*01b0*/  IMAD R8, R0, 0x4, R21 ;  /* 0x0000000400087824 */ /* 0x000fc600078e0215 */
[----:B------:R-:W-:-:S05]  /*01c0*/  LEA R6, R0, R11, 0x2 ;  /* 0x0000000b00067211 */ /* 0x000fca00078e10ff */
[----:B---3--:R0:W-:Y:S01]  /*01d0*/  STS [R6+0x4c], R19 ;  /* 0x00004c1306007388 */ /* 0x0081e20000000800 */
[----:B----4-:R-:W-:Y:S05]  /*01e0*/  @P0 BRA `(.L_x_1) ;  /* 0x0000000000680947 */ /* 0x010fea0003800000 */
[----:B------:R-:W-:Y:S02]  /*01f0*/  IABS R10, R17 ;  /* 0x00000011000a7213 */ /* 0x000fe40000000000 */
[----:B------:R-:W-:Y:S02]  /*0200*/  IADD3 R20, PT, PT, R3, -0x1, R17 ;  /* 0xffffffff03147810 */ /* 0x000fe40007ffe011 */
[----:B------:R-:W1:Y:S02]  /*0210*/  I2F.RP R21, R10 ;  /* 0x0000000a00157306 */ /* 0x000e640000209400 */
[----:B------:R-:W-:Y:S02]  /*0220*/  IABS R22, R20 ;  /* 0x0000001400167213 */ /* 0x000fe40000000000 */
[----:B------:R-:W-:-:S04]  /*0230*/  ISETP.GE.AND P6, PT, R20, RZ, PT ;  /* 0x000000ff1400720c */ /* 0x000fc80003fc6270 */
[----:B-1----:R-:W1:Y:S02]  /*0240*/  MUFU.RCP R21, R21 ;  /* 0x0000001500157308 */ /* 0x002e640000001000 */
[----:B-1----:R-:W-:-:S06]  /*0250*/  VIADD R18, R21, 0xffffffe ;  /* 0x0ffffffe15127836 */ /* 0x002fcc0000000000 */
[----:B0-----:R0:W1:Y:S02]  /*0260*/  F2I.FTZ.U32.TRUNC.NTZ R19, R18 ;  /* 0x0000001200137305 */ /* 0x001064000021f000 */
[----:B0-----:R-:W-:Y:S01]  /*0270*/  IMAD.MOV.U32 R18, RZ, RZ, RZ ;  /* 0x000000ffff127224 */ /* 0x001fe200078e00ff */
[----:B-1----:R-:W-:-:S05]  /*0280*/  IADD3 R23, PT, PT, RZ, -R19, RZ ;  /* 0x80000013ff177210 */ /* 0x002fca0007ffe0ff */
[----:B------:R-:W-:-:S04]  /*0290*/  IMAD R23, R23, R10, RZ ;  /* 0x0000000a17177224 */ /* 0x000fc800078e02ff */
[----:B------:R-:W-:-:S06]  /*02a0*/  IMAD.HI.U32 R19, R19, R23, R18 ;  /* 0x0000001713137227 */ /* 0x000fcc00078e0012 */
[----:B------:R-:W-:-:S04]  /*02b0*/  IMAD.HI.U32 R19, R19, R22, RZ ;  /* 0x0000001613137227 */ /* 0x000fc800078e00ff */
[----:B------:R-:W-:-:S04]  /*02c0*/  IMAD.MOV R19, RZ, RZ, -R19 ;  /* 0x000000ffff137224 */ /* 0x000fc800078e0a13 */
[----:B------:R-:W-:-:S05]  /*02d0*/  IMAD R19, R10, R19, R22 ;  /* 0x000000130a137224 */ /* 0x000fca00078e0216 */
[----:B------:R-:W-:-:S13]  /*02e0*/  ISETP.GT.U32.AND P4, PT, R10, R19, PT ;  /* 0x000000130a00720c */ /* 0x000fda0003f84070 */
[----:B------:R-:W-:Y:S02]  /*02f0*/  @!P4 IADD3 R19, PT, PT, R19, -R10, RZ ;  /* 0x8000000a1313c210 */ /* 0x000fe40007ffe0ff */
[----:B------:R-:W-:Y:S02]  /*0300*/  ISETP.NE.AND P4, PT, R17, RZ, PT ;  /* 0x000000ff1100720c */ /* 0x000fe40003f85270 */
[----:B------:R-:W-:-:S13]  /*0310*/  ISETP.GT.U32.AND P5, PT, R10, R19, PT ;  /* 0x000000130a00720c */ /* 0x000fda0003fa4070 */
[----:B------:R-:W-:-:S04]  /*0320*/  @!P5 IMAD.IADD R19, R19, 0x1, -R10 ;  /* 0x000000011313d824 */ /* 0x000fc800078e0a0a */
[----:B------:R-:W-:Y:S01]  /*0330*/  @!P6 IMAD.MOV R19, RZ, RZ, -R19 ;  /* 0x000000ffff13e224 */ /* 0x000fe200078e0a13 */
[----:B------:R-:W-:-:S05]  /*0340*/  @!P4 LOP3.LUT R19, RZ, R17, RZ, 0x33, !PT ;  /* 0x00000011ff13c212 */ /* 0x000fca00078e33ff */
[----:B------:R-:W-:-:S04]  /*0350*/  IMAD R19, R4, R17, R19 ;  /* 0x0000001104137224 */ /* 0x000fc800078e0213 */
[----:B------:R-:W-:-:S06]  /*0360*/  IMAD.WIDE R18, R19, 0x4, R14 ;  /* 0x0000000413127825 */ /* 0x000fcc00078e020e */
[----:B------:R-:W2:Y:S04]  /*0370*/  LDG.E R18, desc[UR4][R18.64] ;  /* 0x0000000412127981 */ /* 0x000ea8000c1e1900 */
[----:B--2---:R1:W-:Y:S02]  /*0380*/  STS [R11+0x48], R18 ;  /* 0x000048120b007388 */ /* 0x0043e40000000800 */
.L_x_1:
[----:B------:R-:W-:Y:S05]  /*0390*/  BSYNC.RECONVERGENT B0 ;  /* 0x0000000000007941 */ /* 0x000fea0003800200 */
.L_x_0:
[----:B------:R-:W-:Y:S04]  /*03a0*/  BSSY.RECONVERGENT B0, `(.L_x_2) ;  /* 0x000001d000007945 */ /* 0x000fe80003800200 */
[----:B------:R-:W-:Y:S05]  /*03b0*/  @P2 BRA `(.L_x_3) ;  /* 0x00000000006c2947 */ /* 0x000fea0003800000 */
[----:B------:R-:W-:Y:S01]  /*03c0*/  IABS R10, R17 ;  /* 0x00000011000a7213 */ /* 0x000fe20000000000 */
[----:B-1----:R-:W-:Y:S02]  /*03d0*/  HFMA2 R18, -RZ, RZ, 0, 0 ;  /* 0x00000000ff127431 */ /* 0x002fe400000001ff */
[----:B------:R-:W-:Y:S01]  /*03e0*/  VIADD R20, R3, 0x1 ;  /* 0x0000000103147836 */ /* 0x000fe20000000000 */
[----:B------:R-:W-:Y:S01]  /*03f0*/  ISETP.NE.AND P6, PT, R17, RZ, PT ;  /* 0x000000ff1100720c */ /* 0x000fe20003fc5270 */
[----:B------:R-:W1:Y:S03]  /*0400*/  I2F.RP R21, R10 ;  /* 0x0000000a00157306 */ /* 0x000e660000209400 */
[----:B------:R-:W-:Y:S02]  /*0410*/  IABS R24, R20 ;  /* 0x0000001400187213 */ /* 0x000fe40000000000 */
[----:B------:R-:W-:-:S03]  /*0420*/  ISETP.GE.AND P5, PT, R20, RZ, PT ;  /* 0x000000ff1400720c */ /* 0x000fc60003fa6270 */
[----:B-1----:R-:W1:Y:S02]  /*0430*/  MUFU.RCP R21, R21 ;  /* 0x0000001500157308 */ /* 0x002e640000001000 */
[----:B-1----:R-:W-:-:S06]  /*0440*/  IADD3 R22, PT, PT, R21, 0xffffffe, RZ ;  /* 0x0ffffffe15167810 */ /* 0x002fcc0007ffe0ff */
[----:B0-----:R-:W0:Y:S02]  /*0450*/  F2I.FTZ.U32.TRUNC.NTZ R19, R22 ;  /* 0x0000001600137305 */ /* 0x001e24000021f000 */
[----:B0-----:R-:W-:-:S04]  /*0460*/  IMAD.MOV R23, RZ, RZ, -R19 ;  /* 0x000000ffff177224 */ /* 0x001fc800078e0a13 */
[----:B------:R-:W-:-:S04]  /*0470*/  IMAD R23, R23, R10, RZ ;  /* 0x0000000a17177224 */ /* 0x000fc800078e02ff */
[----:B------:R-:W-:-:S04]  /*0480*/  IMAD.HI.U32 R18, R19, R23, R18 ;  /* 0x0000001713127227 */ /* 0x000fc800078e0012 */
[----:B------:R-:W-:-:S04]  /*0490*/  IMAD.MOV.U32 R19, RZ, RZ, R24 ;  /* 0x000000ffff137224 */ /* 0x000fc800078e0018 */
[----:B------:R-:W-:-:S04]  /*04a0*/  IMAD.HI.U32 R18, R18, R19, RZ ;  /* 0x0000001312127227 */ /* 0x000fc800078e00ff */
[----:B------:R-:W-:-:S04]  /*04b0*/  IMAD.MOV R18, RZ, RZ, -R18 ;  /* 0x000000ffff127224 */ /* 0x000fc800078e0a12 */
[----:B------:R-:W-:-:S05]  /*04c0*/  IMAD R19, R10, R18, R19 ;  /* 0x000000120a137224 */ /* 0x000fca00078e0213 */
[----:B------:R-:W-:-:S13]  /*04d0*/  ISETP.GT.U32.AND P4, PT, R10, R19, PT ;  /* 0x000000130a00720c */ /* 0x000fda0003f84070 */
[----:B------:R-:W-:-:S04]  /*04e0*/  @!P4 IADD3 R19, PT, PT, R19, -R10, RZ ;  /* 0x8000000a1313c210 */ /* 0x000fc80007ffe0ff */
        /* <DEDUP_REMOVED lines=8> */
.L_x_3:
[----:B------:R-:W-:Y:S05]  /*0570*/  BSYNC.RECONVERGENT B0 ;  /* 0x0000000000007941 */ /* 0x000fea0003800200 */
.L_x_2:
[----:B------:R-:W-:Y:S04]  /*0580*/  BSSY.RECONVERGENT B0, `(.L_x_4) ;  /* 0x000001d000007945 */ /* 0x000fe80003800200 */
[----:B------:R-:W-:Y:S05]  /*0590*/  @P1 BRA `(.L_x_5) ;  /* 0x00000000006c1947 */ /* 0x000fea0003800000 */
[----:B------:R-:W-:Y:S01]  /*05a0*/  IABS R10, R17 ;  /* 0x00000011000a7213 */ /* 0x000fe20000000000 */
[----:B-12---:R-:W-:Y:S01]  /*05b0*/  IMAD.MOV.U32 R18, RZ, RZ, RZ ;  /* 0x000000ffff127224 */ /* 0x006fe200078e00ff */
[----:B------:R-:W-:Y:S02]  /*05c0*/  IADD3 R20, PT, PT, R4, -0x1, R17 ;  /* 0xffffffff04147810 */ /* 0x000fe40007ffe011 */
[----:B------:R-:W1:Y:S01]  /*05d0*/  I2F.RP R21, R10 ;  /* 0x0000000a00157306 */ /* 0x000e620000209400 */
[----:B------:R-:W-:Y:S02]  /*05e0*/  ISETP.NE.AND P6, PT, R17, RZ, PT ;  /* 0x000000ff1100720c */ /* 0x000fe40003fc5270 */
[----:B------:R-:W-:Y:S02]  /*05f0*/  IABS R24, R20 ;  /* 0x0000001400187213 */ /* 0x000fe40000000000 */
[----:B------:R-:W-:-:S03]  /*0600*/  ISETP.GE.AND P5, PT, R20, RZ, PT ;  /* 0x000000ff1400720c */ /* 0x000fc60003fa6270 */
[----:B-1----:R-:W1:Y:S02]  /*0610*/  MUFU.RCP R21, R21 ;  /* 0x0000001500157308 */ /* 0x002e640000001000 */
[----:B-1----:R-:W-:-:S06]  /*0620*/  IADD3 R22, PT, PT, R21, 0xffffffe, RZ ;  /* 0x0ffffffe15167810 */ /* 0x002fcc0007ffe0ff */
[----:B0-----:R-:W0:Y:S02]  /*0630*/  F2I.FTZ.U32.TRUNC.NTZ R19, R22 ;  /* 0x0000001600137305 */ /* 0x001e24000021f000 */
[----:B0-----:R-:W-:-:S04]  /*0640*/  IMAD.MOV R23, RZ, RZ, -R19 ;  /* 0x000000ffff177224 */ /* 0x001fc800078e0a13 */
[----:B------:R-:W-:-:S04]  /*0650*/  IMAD R23, R23, R10, RZ ;  /* 0x0000000a17177224 */ /* 0x000fc800078e02ff */
[----:B------:R-:W-:Y:S01]  /*0660*/  IMAD.HI.U32 R18, R19, R23, R18 ;  /* 0x0000001713127227 */ /* 0x000fe200078e0012 */
[----:B------:R-:W-:-:S05]  /*0670*/  MOV R19, R24 ;  /* 0x0000001800137202 */ /* 0x000fca0000000f00 */
[----:B------:R-:W-:-:S04]  /*0680*/  IMAD.HI.U32 R18, R18, R19, RZ ;  /* 0x0000001312127227 */ /* 0x000fc800078e00ff */
[----:B------:R-:W-:-:S04]  /*0690*/  IMAD.MOV R18, RZ, RZ, -R18 ;  /* 0x000000ffff127224 */ /* 0x000fc800078e0a12 */
[----:B------:R-:W-:-:S05]  /*06a0*/  IMAD R19, R10, R18, R19 ;  /* 0x000000120a137224 */ /* 0x000fca00078e0213 */
[----:B------:R-:W-:-:S13]  /*06b0*/  ISETP.GT.U32.AND P4, PT, R10, R19, PT ;  /* 0x000000130a00720c */ /* 0x000fda0003f84070 */
[----:B------:R-:W-:-:S05]  /*06c0*/  @!P4 IMAD.IADD R19, R19, 0x1, -R10 ;  /* 0x000000011313c824 */ /* 0x000fca00078e0a0a */
[----:B------:R-:W-:-:S13]  /*06d0*/  ISETP.GT.U32.AND P4, PT, R10, R19, PT ;  /* 0x000000130a00720c */ /* 0x000fda0003f84070 */
[----:B------:R-:W-:-:S05]  /*06e0*/  @!P4 IADD3 R19, PT, PT, R19, -R10, RZ ;  /* 0x8000000a1313c210 */ /* 0x000fca0007ffe0ff */
[----:B------:R-:W-:Y:S01]  /*06f0*/  @!P5 IMAD.MOV R19, RZ, RZ, -R19 ;  /* 0x000000ffff13d224 */ /* 0x000fe200078e0a13 */
[----:B------:R-:W-:-:S05]  /*0700*/  @!P6 LOP3.LUT R19, RZ, R17, RZ, 0x33, !PT ;  /* 0x00000011ff13e212 */ /* 0x000fca00078e33ff */
[----:B------:R-:W-:-:S04]  /*0710*/  IMAD R19, R19, R17, R3 ;  /* 0x0000001113137224 */ /* 0x000fc800078e0203 */
[----:B------:R-:W-:-:S06]  /*0720*/  IMAD.WIDE R18, R19, 0x4, R14 ;  /* 0x0000000413127825 */ /* 0x000fcc00078e020e */
[----:B------:R-:W2:Y:S04]  /*0730*/  LDG.E R19, desc[UR4][R18.64] ;  /* 0x0000000412137981 */ /* 0x000ea8000c1e1900 */
[----:B--2---:R3:W-:Y:S02]  /*0740*/  STS [R8+0x4], R19 ;  /* 0x0000041308007388 */ /* 0x0047e40000000800 */
.L_x_5:
[----:B------:R-:W-:Y:S05]  /*0750*/  BSYNC.RECONVERGENT B0 ;  /* 0x0000000000007941 */ /* 0x000fea0003800200 */
.L_x_4:
[----:B------:R-:W-:Y:S04]  /*0760*/  BSSY.RECONVERGENT B0, `(.L_x_6) ;  /* 0x000001d000007945 */ /* 0x000fe80003800200 */
[----:B------:R-:W-:Y:S05]  /*0770*/  @P3 BRA `(.L_x_7) ;  /* 0x00000000006c3947 */ /* 0x000fea0003800000 */
[----:B------:R-:W-:Y:S01]  /*0780*/  IABS R10, R17 ;  /* 0x00000011000a7213 */ /* 0x000fe20000000000 */
[----:B------:R-:W-:Y:S01]  /*0790*/  VIADD R20, R4, 0x1 ;  /* 0x0000000104147836 */ /* 0x000fe20000000000 */
[----:B------:R-:W-:Y:S01]  /*07a0*/  ISETP.NE.AND P6, PT, R17, RZ, PT ;  /* 0x000000ff1100720c */ /* 0x000fe20003fc5270 */
[----:B-12---:R-:W-:Y:S01]  /*07b0*/  IMAD.MOV.U32 R18, RZ, RZ, RZ ;  /* 0x000000ffff127224 */ /* 0x006fe200078e00ff */
[----:B------:R-:W1:Y:S02]  /*07c0*/  I2F.RP R21, R10 ;  /* 0x0000000a00157306 */ /* 0x000e640000209400 */
[----:B------:R-:W-:Y:S02]  /*07d0*/  IABS R24, R20 ;  /* 0x0000001400187213 */ /* 0x000fe40000000000 */
[----:B------:R-:W-:-:S04]  /*07e0*/  ISETP.GE.AND P5, PT, R20, RZ, PT ;  /* 0x000000ff1400720c */ /* 0x000fc80003fa6270 */
[----:B-1----:R-:W1:Y:S02]  /*07f0*/  MUFU.RCP R21, R21 ;  /* 0x0000001500157308 */ /* 0x002e640000001000 */
[----:B-1----:R-:W-:-:S06]  /*0800*/  VIADD R22, R21, 0xffffffe ;  /* 0x0ffffffe15167836 */ /* 0x002fcc0000000000 */
[----:B0--3--:R-:W0:Y:S02]  /*0810*/  F2I.FTZ.U32.TRUNC.NTZ R19, R22 ;  /* 0x0000001600137305 */ /* 0x009e24000021f000 */
[----:B0-----:R-:W-:-:S05]  /*0820*/  IADD3 R23, PT, PT, RZ, -R19, RZ ;  /* 0x80000013ff177210 */ /* 0x001fca0007ffe0ff */
        /* <DEDUP_REMOVED lines=16> */
.L_x_7:
[----:B------:R-:W-:Y:S05]  /*0930*/  BSYNC.RECONVERGENT B0 ;  /* 0x0000000000007941 */ /* 0x000fea0003800200 */
.L_x_6:
[----:B------:R-:W-:Y:S01]  /*0940*/  BAR.SYNC.DEFER_BLOCKING 0x0 ;  /* 0x0000000000007b1d */ /* 0x000fe20000010000 */
[----:B------:R-:W-:-:S13]  /*0950*/  ISETP.GE.AND P4, PT, R16, 0x1, PT ;  /* 0x000000011000780c */ /* 0x000fda0003f86270 */
[----:B------:R-:W-:Y:S05]  /*0960*/  @!P4 EXIT ;  /* 0x000000000000c94d */ /* 0x000fea0003800000 */
[----:B------:R-:W-:Y:S01]  /*0970*/  ISETP.NE.AND P4, PT, R16, 0x1, PT ;  /* 0x000000011000780c */ /* 0x000fe20003f85270 */
[C---:B0--3--:R-:W-:Y:S01]  /*0980*/  VIADD R19, R3.reuse, 0x1 ;  /* 0x0000000103137836 */ /* 0x049fe20000000000 */
[--C-:B------:R-:W-:Y:S02]  /*0990*/  IADD3 R10, PT, PT, R3, -0x1, R17.reuse ;  /* 0xffffffff030a7810 */ /* 0x100fe40007ffe011 */
[C---:B-12---:R-:W-:Y:S02]  /*09a0*/  IADD3 R18, PT, PT, R4.reuse, -0x1, R17 ;  /* 0xffffffff04127810 */ /* 0x046fe40007ffe011 */
[----:B------:R-:W-:-:S07]  /*09b0*/  IADD3 R20, PT, PT, R4, 0x1, RZ ;  /* 0x0000000104147810 */ /* 0x000fce0007ffe0ff */
[----:B------:R-:W-:Y:S05]  /*09c0*/  @!P4 BRA `(.L_x_8) ;  /* 0x00000010007cc947 */ /* 0x000fea0003800000 */
[----:B----4-:R-:W0:Y:S01]  /*09d0*/  LDC.64 R14, c[0x0][0x388] ;  /* 0x0000e200ff0e7b82 */ /* 0x010e220000000a00 */
[----:B------:R-:W-:-:S05]  /*09e0*/  LOP3.LUT R16, R16, 0x7ffffffe, RZ, 0xc0, !PT ;  /* 0x7ffffffe10107812 */ /* 0x000fca00078ec0ff */
[----:B------:R-:W-:Y:S02]  /*09f0*/  IMAD.MOV R21, RZ, RZ, -R16 ;  /* 0x000000ffff157224 */ /* 0x000fe400078e0a10 */
[----:B0-----:R-:W-:-:S07]  /*0a00*/  IMAD.WIDE R14, R5, 0x4, R14 ;  /* 0x00000004050e7825 */ /* 0x001fce00078e020e */
.L_x_25:
[----:B-12---:R-:W-:Y:S04]  /*0a10*/  LDS R16, [R6+0x4] ;  /* 0x0000040006107984 */ /* 0x006fe80000000800 */
[----:B0--34-:R-:W-:Y:S04]  /*0a20*/  LDS R17, [R6+0x48] ;  /* 0x0000480006117984 */ /* 0x019fe80000000800 */
[----:B------:R-:W0:Y:S04]  /*0a30*/  LDS R22, [R6+0x4c] ;  /* 0x00004c0006167984 */ /* 0x000e280000000800 */
[----:B------:R-:W-:Y:S04]  /*0a40*/  LDS R23, [R6+0x94] ;  /* 0x0000940006177984 */ /* 0x000fe80000000800 */
[----:B------:R-:W1:Y:S01]  /*0a50*/  LDS R24, [R6+0x50] ;  /* 0x0000500006187984 */ /* 0x000e620000000800 */
[----:B0-----:R-:W-:Y:S01]  /*0a60*/  IADD3 R16, PT, PT, R22, R17, R16 ;  /* 0x0000001116107210 */ /* 0x001fe20007ffe010 */
[----:B------:R-:W-:-:S03]  /*0a70*/  IMAD.MOV.U32 R22, RZ, RZ, 0x1 ;  /* 0x00000001ff167424 */ /* 0x000fc600078e00ff */
[----:B-1----:R-:W-:-:S04]  /*0a80*/  IADD3 R16, PT, PT, R24, R16, R23 ;  /* 0x0000001018107210 */ /* 0x002fc80007ffe017 */
[----:B------:R-:W-:-:S04]  /*0a90*/  ISETP.GT.AND P1, PT, R16, -0x1, PT ;  /* 0xffffffff1000780c */ /* 0x000fc80003f24270 */
[----:B------:R-:W-:-:S05]  /*0aa0*/  SEL R17, R22, 0xffffffff, P1 ;  /* 0xffffffff16117807 */ /* 0x000fca0000800000 */
[----:B------:R0:W-:Y:S01]  /*0ab0*/  STG.E desc[UR4][R14.64], R17 ;  /* 0x000000110e007986 */ /* 0x0001e2000c101904 */
[----:B------:R-:W-:Y:S06]  /*0ac0*/  BAR.SYNC.DEFER_BLOCKING 0x0 ;  /* 0x0000000000007b1d */ /* 0x000fec0000010000 */
[----:B------:R-:W2:Y:S01]  /*0ad0*/  LDG.E R23, desc[UR4][R14.64] ;  /* 0x000000040e177981 */ /* 0x000ea2000c1e1900 */
[----:B------:R-:W-:Y:S01]  /*0ae0*/  BSSY.RECONVERGENT B0, `(.L_x_9) ;  /* 0x0000022000007945 */ /* 0x000fe20003800200 */
[----:B------:R-:W-:Y:S02]  /*0af0*/  ISETP.NE.AND P2, PT, R0, R7, PT ;  /* 0x000000070000720c */ /* 0x000fe40003f45270 */
[----:B------:R-:W-:-:S02]  /*0b00*/  ISETP.NE.AND P1, PT, R2, RZ, PT ;  /* 0x000000ff0200720c */ /* 0x000fc40003f25270 */
[----:B------:R-:W-:Y:S01]  /*0b10*/  ISETP.NE.AND P3, PT, R2, R9, PT ;  /* 0x000000090200720c */ /* 0x000fe20003f65270 */
[----:B--2---:R0:W-:Y:S01]  /*0b20*/  STS [R6+0x4c], R23 ;  /* 0x00004c1706007388 */ /* 0x0041e20000000800 */
[----:B------:R-:W-:Y:S11]  /*0b30*/  @P0 BRA `(.L_x_10) ;  /* 0x0000000000700947 */ /* 0x000ff60003800000 */
[----:B0-----:R-:W0:Y:S01]  /*0b40*/  LDC R23, c[0x0][0x390] ;  /* 0x0000e400ff177b82 */ /* 0x001e220000000800 */
[----:B------:R-:W-:Y:S02]  /*0b50*/  ISETP.GE.AND P5, PT, R10, RZ, PT ;  /* 0x000000ff0a00720c */ /* 0x000fe40003fa6270 */
[----:B0-----:R-:W-:-:S04]  /*0b60*/  IABS R24, R23 ;  /* 0x0000001700187213 */ /* 0x001fc80000000000 */
[----:B------:R-:W0:Y:S08]  /*0b70*/  I2F.RP R25, R24 ;  /* 0x0000001800197306 */ /* 0x000e300000209400 */
[----:B0-----:R-:W0:Y:S02]  /*0b80*/  MUFU.RCP R25, R25 ;  /* 0x0000001900197308 */ /* 0x001e240000001000 */
[----:B0-----:R-:W-:-:S06]  /*0b90*/  IADD3 R16, PT, PT, R25, 0xffffffe, RZ ;  /* 0x0ffffffe19107810 */ /* 0x001fcc0007ffe0ff */
[----:B------:R0:W1:Y:S02]  /*0ba0*/  F2I.FTZ.U32.TRUNC.NTZ R17, R16 ;  /* 0x0000001000117305 */ /* 0x000064000021f000 */
[----:B0-----:R-:W-:Y:S02]  /*0bb0*/  IMAD.MOV.U32 R16, RZ, RZ, RZ ;  /* 0x000000ffff107224 */ /* 0x001fe400078e00ff */
[----:B-1----:R-:W-:-:S04]  /*0bc0*/  IMAD.MOV R27, RZ, RZ, -R17 ;  /* 0x000000ffff1b7224 */ /* 0x002fc800078e0a11 */
[----:B------:R-:W-:-:S04]  /*0bd0*/  IMAD R27, R27, R24, RZ ;  /* 0x000000181b1b7224 */ /* 0x000fc800078e02ff */
[----:B------:R-:W-:Y:S01]  /*0be0*/  IMAD.HI.U32 R27, R17, R27, R16 ;  /* 0x0000001b111b7227 */ /* 0x000fe200078e0010 */
[----:B------:R-:W-:-:S05]  /*0bf0*/  IABS R17, R10 ;  /* 0x0000000a00117213 */ /* 0x000fca0000000000 */
[----:B------:R-:W-:-:S05]  /*0c00*/  IMAD.HI.U32 R27, R27, R17, RZ ;  /* 0x000000111b1b7227 */ /* 0x000fca00078e00ff */
[----:B------:R-:W-:-:S05]  /*0c10*/  IADD3 R27, PT, PT, -R27, RZ, RZ ;  /* 0x000000ff1b1b7210 */ /* 0x000fca0007ffe1ff */
[C---:B------:R-:W-:Y:S02]  /*0c20*/  IMAD R27, R24.reuse, R27, R17 ;  /* 0x0000001b181b7224 */ /* 0x040fe400078e0211 */
[----:B------:R-:W0:Y:S03]  /*0c30*/  LDC.64 R16, c[0x0][0x388] ;  /* 0x0000e200ff107b82 */ /* 0x000e260000000a00 */
[----:B------:R-:W-:-:S13]  /*0c40*/  ISETP.GT.U32.AND P4, PT, R24, R27, PT ;  /* 0x0000001b1800720c */ /* 0x000fda0003f84070 */
[----:B------:R-:W-:-:S05]  /*0c50*/  @!P4 IMAD.IADD R27, R27, 0x1, -R24 ;  /* 0x000000011b1bc824 */ /* 0x000fca00078e0a18 */
[----:B------:R-:W-:-:S13]  /*0c60*/  ISETP.GT.U32.AND P4, PT, R24, R27, PT ;  /* 0x0000001b1800720c */ /* 0x000fda0003f84070 */
[----:B------:R-:W-:Y:S01]  /*0c70*/  @!P4 IMAD.IADD R27, R27, 0x1, -R24 ;  /* 0x000000011b1bc824 */ /* 0x000fe200078e0a18 */
[----:B------:R-:W-:-:S04]  /*0c80*/  ISETP.NE.AND P4, PT, R23, RZ, PT ;  /* 0x000000ff1700720c */ /* 0x000fc80003f85270 */
[----:B------:R-:W-:-:S05]  /*0c90*/  MOV R24, R27 ;  /* 0x0000001b00187202 */ /* 0x000fca0000000f00 */
[----:B------:R-:W-:-:S04]  /*0ca0*/  @!P5 IMAD.MOV R24, RZ, RZ, -R24 ;  /* 0x000000ffff18d224 */ /* 0x000fc800078e0a18 */
[----:B------:R-:W-:-:S05]  /*0cb0*/  @!P4 LOP3.LUT R24, RZ, R23, RZ, 0x33, !PT ;  /* 0x00000017ff18c212 */ /* 0x000fca00078e33ff */
[----:B------:R-:W-:-:S04]  /*0cc0*/  IMAD R23, R4, R23, R24 ;  /* 0x0000001704177224 */ /* 0x000fc800078e0218 */
[----:B0-----:R-:W-:-:S06]  /*0cd0*/  IMAD.WIDE R16, R23, 0x4, R16 ;  /* 0x0000000417107825 */ /* 0x001fcc00078e0210 */
[----:B------:R-:W2:Y:S04]  /*0ce0*/  LDG.E R16, desc[UR4][R16.64] ;  /* 0x0000000410107981 */ /* 0x000ea8000c1e1900 */
[----:B--2---:R1:W-:Y:S02]  /*0cf0*/  STS [R11+0x48], R16 ;  /* 0x000048100b007388 */ /* 0x0043e40000000800 */
.L_x_10:
[----:B------:R-:W-:Y:S05]  /*0d00*/  BSYNC.RECONVERGENT B0 ;  /* 0x0000000000007941 */ /* 0x000fea0003800200 */
.L_x_9:
[----:B------:R-:W-:Y:S04]  /*0d10*/  BSSY.RECONVERGENT B0, `(.L_x_11) ;  /* 0x000001e000007945 */ /* 0x000fe80003800200 */
[----:B------:R-:W-:Y:S05]  /*0d20*/  @P2 BRA `(.L_x_12) ;  /* 0x0000000000702947 */ /* 0x000fea0003800000 */
[----:B0-----:R-:W0:Y:S01]  /*0d30*/  LDC R23, c[0x0][0x390] ;  /* 0x0000e400ff177b82 */ /* 0x001e220000000800 */
[----:B------:R-:W-:Y:S02]  /*0d40*/  ISETP.GE.AND P5, PT, R19, RZ, PT ;  /* 0x000000ff1300720c */ /* 0x000fe40003fa6270 */
[----:B0-----:R-:W-:-:S04]  /*0d50*/  IABS R24, R23 ;  /* 0x0000001700187213 */ /* 0x001fc80000000000 */
[----:B------:R-:W0:Y:S08]  /*0d60*/  I2F.RP R25, R24 ;  /* 0x0000001800197306 */ /* 0x000e300000209400 */
[----:B0-----:R-:W1:Y:S02]  /*0d70*/  MUFU.RCP R25, R25 ;  /* 0x0000001900197308 */ /* 0x001e640000001000 */
[----:B-1----:R-:W-:-:S06]  /*0d80*/  VIADD R16, R25, 0xffffffe ;  /* 0x0ffffffe19107836 */ /* 0x002fcc0000000000 */
[----:B------:R0:W1:Y:S02]  /*0d90*/  F2I.FTZ.U32.TRUNC.NTZ R17, R16 ;  /* 0x0000001000117305 */ /* 0x000064000021f000 */
[----:B0-----:R-:W-:Y:S01]  /*0da0*/  IMAD.MOV.U32 R16, RZ, RZ, RZ ;  /* 0x000000ffff107224 */ /* 0x001fe200078e00ff */
[----:B-1----:R-:W-:-:S05]  /*0db0*/  IADD3 R27, PT, PT, RZ, -R17, RZ ;  /* 0x80000011ff1b7210 */ /* 0x002fca0007ffe0ff */
[----:B------:R-:W-:-:S04]  /*0dc0*/  IMAD R27, R27, R24, RZ ;  /* 0x000000181b1b7224 */ /* 0x000fc800078e02ff */
[----:B------:R-:W-:Y:S01]  /*0dd0*/  IMAD.HI.U32 R27, R17, R27, R16 ;  /* 0x0000001b111b7227 */ /* 0x000fe200078e0010 */
[----:B------:R-:W-:-:S05]  /*0de0*/  IABS R17, R19 ;  /* 0x0000001300117213 */ /* 0x000fca0000000000 */
[----:B------:R-:W-:-:S04]  /*0df0*/  IMAD.HI.U32 R27, R27, R17, RZ ;  /* 0x000000111b1b7227 */ /* 0x000fc800078e00ff */
[----:B------:R-:W-:-:S04]  /*0e00*/  IMAD.MOV R27, RZ, RZ, -R27 ;  /* 0x000000ffff1b7224 */ /* 0x000fc800078e0a1b */
[C---:B------:R-:W-:Y:S02]  /*0e10*/  IMAD R27, R24.reuse, R27, R17 ;  /* 0x0000001b181b7224 */ /* 0x040fe400078e0211 */
[----:B------:R-:W0:Y:S03]  /*0e20*/  LDC.64 R16, c[0x0][0x388] ;  /* 0x0000e200ff107b82 */ /* 0x000e260000000a00 */
[----:B------:R-:W-:-:S13]  /*0e30*/  ISETP.GT.U32.AND P4, PT, R24, R27, PT ;  /* 0x0000001b1800720c */ /* 0x000fda0003f84070 */
[----:B------:R-:W-:-:S04]  /*0e40*/  @!P4 IADD3 R27, PT, PT, R27, -R24, RZ ;  /* 0x800000181b1bc210 */ /* 0x000fc80007ffe0ff */
[----:B------:R-:W-:-:S13]  /*0e50*/  ISETP.GT.U32.AND P4, PT, R24, R27, PT ;  /* 0x0000001b1800720c */ /* 0x000fda0003f84070 */
[----:B------:R-:W-:Y:S01]  /*0e60*/  @!P4 IMAD.IADD R27, R27, 0x1, -R24 ;  /* 0x000000011b1bc824 */ /* 0x000fe200078e0a18 */
[----:B------:R-:W-:-:S03]  /*0e70*/  ISETP.NE.AND P4, PT, R23, RZ, PT ;  /* 0x000000ff1700720c */ /* 0x000fc60003f85270 */
[----:B------:R-:W-:-:S05]  /*0e80*/  IMAD.MOV.U32 R24, RZ, RZ, R27 ;  /* 0x000000ffff187224 */ /* 0x000fca00078e001b */
[----:B------:R-:W-:-:S05]  /*0e90*/  @!P5 IADD3 R24, PT, PT, -R24, RZ, RZ ;  /* 0x000000ff1818d210 */ /* 0x000fca0007ffe1ff */
[----:B------:R-:W-:-:S05]  /*0ea0*/  @!P4 LOP3.LUT R24, RZ, R23, RZ, 0x33, !PT ;  /* 0x00000017ff18c212 */ /* 0x000fca00078e33ff */
[----:B------:R-:W-:-:S04]  /*0eb0*/  IMAD R23, R4, R23, R24 ;  /* 0x0000001704177224 */ /* 0x000fc800078e0218 */
[----:B0-----:R-:W-:-:S06]  /*0ec0*/  IMAD.WIDE R16, R23, 0x4, R16 ;  /* 0x0000000417107825 */ /* 0x001fcc00078e0210 */
[----:B------:R-:W2:Y:S04]  /*0ed0*/  LDG.E R16, desc[UR4][R16.64] ;  /* 0x0000000410107981 */ /* 0x000ea8000c1e1900 */
[----:B--2---:R2:W-:Y:S02]  /*0ee0*/  STS [R11+0x8c], R16 ;  /* 0x00008c100b007388 */ /* 0x0045e40000000800 */
.L_x_12:
[----:B------:R-:W-:Y:S05]  /*0ef0*/  BSYNC.RECONVERGENT B0 ;  /* 0x0000000000007941 */ /* 0x000fea0003800200 */
.L_x_11:
[----:B------:R-:W-:Y:S04]  /*0f00*/  BSSY.RECONVERGENT B0, `(.L_x_13) ;  /* 0x000001e000007945 */ /* 0x000fe80003800200 */
[----:B------:R-:W-:Y:S05]  /*0f10*/  @P1 BRA `(.L_x_14) ;  /* 0x0000000000701947 */ /* 0x000fea0003800000 */
[----:B------:R-:W0:Y:S01]  /*0f20*/  LDC R24, c[0x0][0x390] ;  /* 0x0000e400ff187b82 */ /* 0x000e220000000800 */
[----:B------:R-:W-:Y:S02]  /*0f30*/  ISETP.GE.AND P5, PT, R18, RZ, PT ;  /* 0x000000ff1200720c */ /* 0x000fe40003fa6270 */
[----:B0-----:R-:W-:-:S04]  /*0f40*/  IABS R23, R24 ;  /* 0x0000001800177213 */ /* 0x001fc80000000000 */
[----:B------:R-:W0:Y:S08]  /*0f50*/  I2F.RP R25, R23 ;  /* 0x0000001700197306 */ /* 0x000e300000209400 */
[----:B0-----:R-:W1:Y:S02]  /*0f60*/  MUFU.RCP R25, R25 ;  /* 0x0000001900197308 */ /* 0x001e640000001000 */
[----:B-12---:R-:W-:-:S06]  /*0f70*/  VIADD R16, R25, 0xffffffe ;  /* 0x0ffffffe19107836 */ /* 0x006fcc0000000000 */
[----:B------:R0:W1:Y:S02]  /*0f80*/  F2I.FTZ.U32.TRUNC.NTZ R17, R16 ;  /* 0x0000001000117305 */ /* 0x000064000021f000 */
[----:B0-----:R-:W-:Y:S02]  /*0f90*/  HFMA2 R16, -RZ, RZ, 0, 0 ;  /* 0x00000000ff107431 */ /* 0x001fe400000001ff */
[----:B-1----:R-:W-:-:S04]  /*0fa0*/  IMAD.MOV R26, RZ, RZ, -R17 ;  /* 0x000000ffff1a7224 */ /* 0x002fc800078e0a11 */
[----:B------:R-:W-:Y:S01]  /*0fb0*/  IMAD R27, R26, R23, RZ ;  /* 0x000000171a1b7224 */ /* 0x000fe200078e02ff */
[----:B------:R-:W-:-:S03]  /*0fc0*/  IABS R26, R18 ;  /* 0x00000012001a7213 */ /* 0x000fc60000000000 */
[----:B------:R-:W-:Y:S02]  /*0fd0*/  IMAD.HI.U32 R27, R17, R27, R16 ;  /* 0x0000001b111b7227 */ /* 0x000fe400078e0010 */
[----:B------:R-:W0:Y:S04]  /*0fe0*/  LDC.64 R16, c[0x0][0x388] ;  /* 0x0000e200ff107b82 */ /* 0x000e280000000a00 */
[----:B------:R-:W-:-:S04]  /*0ff0*/  IMAD.HI.U32 R27, R27, R26, RZ ;  /* 0x0000001a1b1b7227 */ /* 0x000fc800078e00ff */
[----:B------:R-:W-:-:S04]  /*1000*/  IMAD.MOV R27, RZ, RZ, -R27 ;  /* 0x000000ffff1b7224 */ /* 0x000fc800078e0a1b */
[----:B------:R-:W-:-:S05]  /*1010*/  IMAD R26, R23, R27, R26 ;  /* 0x0000001b171a7224 */ /* 0x000fca00078e021a */
[----:B------:R-:W-:-:S13]  /*1020*/  ISETP.GT.U32.AND P4, PT, R23, R26, PT ;  /* 0x0000001a1700720c */ /* 0x000fda0003f84070 */
[----:B------:R-:W-:-:S05]  /*1030*/  @!P4 IMAD.IADD R26, R26, 0x1, -R23 ;  /* 0x000000011a1ac824 */ /* 0x000fca00078e0a17 */
[----:B------:R-:W-:-:S13]  /*1040*/  ISETP.GT.U32.AND P4, PT, R23, R26, PT ;  /* 0x0000001a1700720c */ /* 0x000fda0003f84070 */
[----:B------:R-:W-:Y:S02]  /*1050*/  @!P4 IADD3 R26, PT, PT, R26, -R23, RZ ;  /* 0x800000171a1ac210 */ /* 0x000fe40007ffe0ff */
[----:B------:R-:W-:-:S03]  /*1060*/  ISETP.NE.AND P4, PT, R24, RZ, PT ;  /* 0x000000ff1800720c */ /* 0x000fc60003f85270 */
[----:B------:R-:W-:-:S04]  /*1070*/  IMAD.MOV.U32 R23, RZ, RZ, R26 ;  /* 0x000000ffff177224 */ /* 0x000fc800078e001a */
[----:B------:R-:W-:-:S06]  /*1080*/  @!P5 IMAD.MOV R23, RZ, RZ, -R23 ;  /* 0x000000ffff17d224 */ /* 0x000fcc00078e0a17 */
[----:B------:R-:W-:-:S05]  /*1090*/  @!P4 LOP3.LUT R23, RZ, R24, RZ, 0x33, !PT ;  /* 0x00000018ff17c212 */ /* 0x000fca00078e33ff */
[----:B------:R-:W-:-:S04]  /*10a0*/  IMAD R23, R23, R24, R3 ;  /* 0x0000001817177224 */ /* 0x000fc800078e0203 */
[----:B0-----:R-:W-:-:S06]  /*10b0*/  IMAD.WIDE R16, R23, 0x4, R16 ;  /* 0x0000000417107825 */ /* 0x001fcc00078e0210 */
[----:B------:R-:W2:Y:S04]  /*10c0*/  LDG.E R17, desc[UR4][R16.64] ;  /* 0x0000000410117981 */ /* 0x000ea8000c1e1900 */
[----:B--2---:R3:W-:Y:S02]  /*10d0*/  STS [R8+0x4], R17 ;  /* 0x0000041108007388 */ /* 0x0047e40000000800 */
.L_x_14:
[----:B------:R-:W-:Y:S05]  /*10e0*/  BSYNC.RECONVERGENT B0 ;  /* 0x0000000000007941 */ /* 0x000fea0003800200 */
.L_x_13:
[----:B------:R-:W-:Y:S04]  /*10f0*/  BSSY.RECONVERGENT B0, `(.L_x_15) ;  /* 0x000001e000007945 */ /* 0x000fe80003800200 */
[----:B------:R-:W-:Y:S05]  /*1100*/  @P3 BRA `(.L_x_16) ;  /* 0x0000000000703947 */ /* 0x000fea0003800000 */
[----:B------:R-:W0:Y:S01]  /*1110*/  LDC R24, c[0x0][0x390] ;  /* 0x0000e400ff187b82 */ /* 0x000e220000000800 */
[----:B------:R-:W-:Y:S02]  /*1120*/  ISETP.GE.AND P5, PT, R20, RZ, PT ;  /* 0x000000ff1400720c */ /* 0x000fe40003fa6270 */
[----:B0-----:R-:W-:-:S04]  /*1130*/  IABS R23, R24 ;  /* 0x0000001800177213 */ /* 0x001fc80000000000 */
[----:B------:R-:W0:Y:S08]  /*1140*/  I2F.RP R25, R23 ;  /* 0x0000001700197306 */ /* 0x000e300000209400 */
[----:B0-----:R-:W1:Y:S02]  /*1150*/  MUFU.RCP R25, R25 ;  /* 0x0000001900197308 */ /* 0x001e640000001000 */
[----:B-12---:R-:W-:-:S06]  /*1160*/  IADD3 R16, PT, PT, R25, 0xffffffe, RZ ;  /* 0x0ffffffe19107810 */ /* 0x006fcc0007ffe0ff */
[----:B---3--:R0:W1:Y:S02]  /*1170*/  F2I.FTZ.U32.TRUNC.NTZ R17, R16 ;  /* 0x0000001000117305 */ /* 0x008064000021f000 */
[----:B0-----:R-:W-:Y:S02]  /*1180*/  IMAD.MOV.U32 R16, RZ, RZ, RZ ;  /* 0x000000ffff107224 */ /* 0x001fe400078e00ff */
[----:B-1----:R-:W-:-:S04]  /*1190*/  IMAD.MOV R26, RZ, RZ, -R17 ;  /* 0x000000ffff1a7224 */ /* 0x002fc800078e0a11 */
[----:B------:R-:W-:Y:S01]  /*11a0*/  IMAD R27, R26, R23, RZ ;  /* 0x000000171a1b7224 */ /* 0x000fe200078e02ff */
[----:B------:R-:W-:-:S03]  /*11b0*/  IABS R26, R20 ;  /* 0x00000014001a7213 */ /* 0x000fc60000000000 */
[----:B------:R-:W-:Y:S02]  /*11c0*/  IMAD.HI.U32 R27, R17, R27, R16 ;  /* 0x0000001b111b7227 */ /* 0x000fe400078e0010 */
[----:B------:R-:W0:Y:S04]  /*11d0*/  LDC.64 R16, c[0x0][0x388] ;  /* 0x0000e200ff107b82 */ /* 0x000e280000000a00 */
[----:B------:R-:W-:-:S05]  /*11e0*/  IMAD.HI.U32 R27, R27, R26, RZ ;  /* 0x0000001a1b1b7227 */ /* 0x000fca00078e00ff */
[----:B------:R-:W-:-:S05]  /*11f0*/  IADD3 R27, PT, PT, -R27, RZ, RZ ;  /* 0x000000ff1b1b7210 */ /* 0x000fca0007ffe1ff */
[----:B------:R-:W-:-:S05]  /*1200*/  IMAD R26, R23, R27, R26 ;  /* 0x0000001b171a7224 */ /* 0x000fca00078e021a */
        /* <DEDUP_REMOVED lines=12> */
.L_x_16:
[----:B------:R-:W-:Y:S05]  /*12d0*/  BSYNC.RECONVERGENT B0 ;  /* 0x0000000000007941 */ /* 0x000fea0003800200 */
.L_x_15:
[----:B------:R-:W-:Y:S06]  /*12e0*/  BAR.SYNC.DEFER_BLOCKING 0x0 ;  /* 0x0000000000007b1d */ /* 0x000fec0000010000 */
[----:B-12---:R-:W-:Y:S04]  /*12f0*/  LDS R16, [R6+0x4] ;  /* 0x0000040006107984 */ /* 0x006fe80000000800 */
[----:B0--34-:R-:W-:Y:S04]  /*1300*/  LDS R17, [R6+0x48] ;  /* 0x0000480006117984 */ /* 0x019fe80000000800 */
[----:B------:R-:W0:Y:S04]  /*1310*/  LDS R23, [R6+0x4c] ;  /* 0x00004c0006177984 */ /* 0x000e280000000800 */
[----:B------:R-:W-:Y:S04]  /*1320*/  LDS R25, [R6+0x94] ;  /* 0x0000940006197984 */ /* 0x000fe80000000800 */
[----:B------:R-:W1:Y:S01]  /*1330*/  LDS R24, [R6+0x50] ;  /* 0x0000500006187984 */ /* 0x000e620000000800 */
[----:B0-----:R-:W-:-:S04]  /*1340*/  IADD3 R16, PT, PT, R23, R17, R16 ;  /* 0x0000001117107210 */ /* 0x001fc80007ffe010 */
[----:B-1----:R-:W-:-:S04]  /*1350*/  IADD3 R16, PT, PT, R24, R16, R25 ;  /* 0x0000001018107210 */ /* 0x002fc80007ffe019 */
[----:B------:R-:W-:-:S04]  /*1360*/  ISETP.GT.AND P4, PT, R16, -0x1, PT ;  /* 0xffffffff1000780c */ /* 0x000fc80003f84270 */
[----:B------:R-:W-:-:S05]  /*1370*/  SEL R17, R22, 0xffffffff, P4 ;  /* 0xffffffff16117807 */ /* 0x000fca0002000000 */
[----:B------:R0:W-:Y:S01]  /*1380*/  STG.E desc[UR4][R12.64], R17 ;  /* 0x000000110c007986 */ /* 0x0001e2000c101904 */
[----:B------:R-:W-:Y:S06]  /*1390*/  BAR.SYNC.DEFER_BLOCKING 0x0 ;  /* 0x0000000000007b1d */ /* 0x000fec0000010000 */
[----:B------:R-:W2:Y:S01]  /*13a0*/  LDG.E R23, desc[UR4][R12.64] ;  /* 0x000000040c177981 */ /* 0x000ea2000c1e1900 */
[----:B------:R-:W-:Y:S01]  /*13b0*/  VIADD R21, R21, 0x2 ;  /* 0x0000000215157836 */ /* 0x000fe20000000000 */
[----:B------:R-:W-:Y:S04]  /*13c0*/  BSSY.RECONVERGENT B0, `(.L_x_17) ;  /* 0x0000020000007945 */ /* 0x000fe80003800200 */
[----:B------:R-:W-:Y:S01]  /*13d0*/  ISETP.NE.AND P4, PT, R21, RZ, PT ;  /* 0x000000ff1500720c */ /* 0x000fe20003f85270 */
[----:B--2---:R0:W-:Y:S01]  /*13e0*/  STS [R6+0x4c], R23 ;  /* 0x00004c1706007388 */ /* 0x0041e20000000800 */
[----:B------:R-:W-:Y:S11]  /*13f0*/  @P0 BRA `(.L_x_18) ;  /* 0x0000000000700947 */ /* 0x000ff60003800000 */
[----:B0-----:R-:W0:Y:S02]  /*1400*/  LDC R23, c[0x0][0x390] ;  /* 0x0000e400ff177b82 */ /* 0x001e240000000800 */
        /* <DEDUP_REMOVED lines=15> */
[----:B------:R-:W-:Y:S01]  /*1500*/  @!P5 IMAD.IADD R25, R25, 0x1, -R22 ;  /* 0x000000011919d824 */ /* 0x000fe200078e0a16 */
[----:B------:R-:W-:-:S04]  /*1510*/  ISETP.GE.AND P5, PT, R10, RZ, PT ;  /* 0x000000ff0a00720c */ /* 0x000fc80003fa6270 */
        /* <DEDUP_REMOVED lines=10> */
.L_x_18:
[----:B------:R-:W-:Y:S05]  /*15c0*/  BSYNC.RECONVERGENT B0 ;  /* 0x0000000000007941 */ /* 0x000fea0003800200 */
.L_x_17:
[----:B------:R-:W-:Y:S04]  /*15d0*/  BSSY.RECONVERGENT B0, `(.L_x_19) ;  /* 0x000001e000007945 */ /* 0x000fe80003800200 */
[----:B------:R-:W-:Y:S05]  /*15e0*/  @P2 BRA `(.L_x_20) ;  /* 0x0000000000702947 */ /* 0x000fea0003800000 */
[----:B0-----:R-:W0:Y:S02]  /*15f0*/  LDC R23, c[0x0][0x390] ;  /* 0x0000e400ff177b82 */ /* 0x001e240000000800 */
        /* <DEDUP_REMOVED lines=15> */
[----:B------:R-:W-:Y:S02]  /*16f0*/  @!P5 IADD3 R25, PT, PT, R25, -R22, RZ ;  /* 0x800000161919d210 */ /* 0x000fe40007ffe0ff */
[----:B------:R-:W-:Y:S02]  /*1700*/  ISETP.GE.AND P5, PT, R19, RZ, PT ;  /* 0x000000ff1300720c */ /* 0x000fe40003fa6270 */
        /* <DEDUP_REMOVED lines=10> */
.L_x_20:
[----:B------:R-:W-:Y:S05]  /*17b0*/  BSYNC.RECONVERGENT B0 ;  /* 0x0000000000007941 */ /* 0x000fea0003800200 */
.L_x_19:
[----:B------:R-:W-:Y:S04]  /*17c0*/  BSSY.RECONVERGENT B0, `(.L_x_21) ;  /* 0x000001e000007945 */ /* 0x000fe80003800200 */
[----:B------:R-:W-:Y:S05]  /*17d0*/  @P1 BRA `(.L_x_22) ;  /* 0x0000000000701947 */ /* 0x000fea0003800000 */
[----:B------:R-:W0:Y:S02]  /*17e0*/  LDC R22, c[0x0][0x390] ;  /* 0x0000e400ff167b82 */ /* 0x000e240000000800 */
        /* <DEDUP_REMOVED lines=15> */
[----:B------:R-:W-:Y:S01]  /*18e0*/  @!P5 IMAD.IADD R26, R26, 0x1, -R23 ;  /* 0x000000011a1ad824 */ /* 0x000fe200078e0a17 */
[----:B------:R-:W-:-:S04]  /*18f0*/  ISETP.GE.AND P5, PT, R18, RZ, PT ;  /* 0x000000ff1200720c */ /* 0x000fc80003fa6270 */
        /* <DEDUP_REMOVED lines=10> */
.L_x_22:
[----:B------:R-:W-:Y:S05]  /*19a0*/  BSYNC.RECONVERGENT B0 ;  /* 0x0000000000007941 */ /* 0x000fea0003800200 */
.L_x_21:
[----:B------:R-:W-:Y:S04]  /*19b0*/  BSSY.RECONVERGENT B0, `(.L_x_23) ;  /* 0x000001e000007945 */ /* 0x000fe80003800200 */
[----:B------:R-:W-:Y:S05]  /*19c0*/  @P3 BRA `(.L_x_24) ;  /* 0x0000000000703947 */ /* 0x000fea0003800000 */
[----:B------:R-:W0:Y:S02]  /*19d0*/  LDC R22, c[0x0][0x390] ;  /* 0x0000e400ff167b82 */ /* 0x000e240000000800 */
        /* <DEDUP_REMOVED lines=27> */
.L_x_24:
[----:B------:R-:W-:Y:S05]  /*1b90*/  BSYNC.RECONVERGENT B0 ;  /* 0x0000000000007941 */ /* 0x000fea0003800200 */
.L_x_23:
[----:B------:R-:W-:Y:S06]  /*1ba0*/  BAR.SYNC.DEFER_BLOCKING 0x0 ;  /* 0x0000000000007b1d */ /* 0x000fec0000010000 */
[----:B------:R-:W-:Y:S05]  /*1bb0*/  @P4 BRA `(.L_x_25) ;  /* 0xffffffec00944947 */ /* 0x000fea000383ffff */
.L_x_8:
[----:B------:R-:W5:Y:S02]  /*1bc0*/  LDC R2, c[0x0][0x394] ;  /* 0x0000e500ff027b82 */ /* 0x000f640000000800 */
[----:B-----5:R-:W-:-:S04]  /*1bd0*/  LOP3.LUT R2, R2, 0x1, RZ, 0xc0, !PT ;  /* 0x0000000102027812 */ /* 0x020fc800078ec0ff */
[----:B------:R-:W-:-:S13]  /*1be0*/  ISETP.NE.U32.AND P0, PT, R2, 0x1, PT ;  /* 0x000000010200780c */ /* 0x000fda0003f05070 */
[----:B------:R-:W-:Y:S05]  /*1bf0*/  @P0 EXIT ;  /* 0x000000000000094d */ /* 0x000fea0003800000 */
[----:B------:R-:W-:Y:S01]  /*1c00*/  LDS R2, [R6+0x4] ;  /* 0x0000040006027984 */ /* 0x000fe20000000800 */
[----:B0-----:R-:W0:Y:S03]  /*1c10*/  LDC.64 R12, c[0x0][0x388] ;  /* 0x0000e200ff0c7b82 */ /* 0x001e260000000a00 */
[----:B------:R-:W-:Y:S04]  /*1c20*/  LDS R7, [R6+0x48] ;  /* 0x0000480006077984 */ /* 0x000fe80000000800 */
[----:B------:R-:W5:Y:S04]  /*1c30*/  LDS R9, [R6+0x4c] ;  /* 0x00004c0006097984 */ /* 0x000f680000000800 */
[----:B----4-:R-:W-:Y:S04]  /*1c40*/  LDS R15, [R6+0x94] ;  /* 0x00009400060f7984 */ /* 0x010fe80000000800 */
[----:B------:R-:W4:Y:S01]  /*1c50*/  LDS R14, [R6+0x50] ;  /* 0x00005000060e7984 */ /* 0x000f220000000800 */
[----:B-----5:R-:W-:Y:S01]  /*1c60*/  IADD3 R2, PT, PT, R9, R7, R2 ;  /* 0x0000000709027210 */ /* 0x020fe20007ffe002 */
[----:B------:R-:W-:-:S03]  /*1c70*/  IMAD.MOV.U32 R7, RZ, RZ, 0x1 ;  /* 0x00000001ff077424 */ /* 0x000fc600078e00ff */
[----:B----4-:R-:W-:Y:S01]  /*1c80*/  IADD3 R2, PT, PT, R14, R2, R15 ;  /* 0x000000020e027210 */ /* 0x010fe20007ffe00f */
[----:B0-----:R-:W-:-:S03]  /*1c90*/  IMAD.WIDE R14, R5, 0x4, R12 ;  /* 0x00000004050e7825 */ /* 0x001fc600078e020c */
[----:B------:R-:W-:-:S04]  /*1ca0*/  ISETP.GT.AND P0, PT, R2, -0x1, PT ;  /* 0xffffffff0200780c */ /* 0x000fc80003f04270 */
[----:B------:R-:W-:-:S05]  /*1cb0*/  SEL R5, R7, 0xffffffff, P0 ;  /* 0xffffffff07057807 */ /* 0x000fca0000000000 */
[----:B------:R0:W-:Y:S01]  /*1cc0*/  STG.E desc[UR4][R14.64], R5 ;  /* 0x000000050e007986 */ /* 0x0001e2000c101904 */
[----:B------:R-:W-:Y:S06]  /*1cd0*/  BAR.SYNC.DEFER_BLOCKING 0x0 ;  /* 0x0000000000007b1d */ /* 0x000fec0000010000 */
[----:B------:R-:W4:Y:S01]  /*1ce0*/  LDG.E R7, desc[UR4][R14.64] ;  /* 0x000000040e077981 */ /* 0x000f22000c1e1900 */
[----:B------:R-:W-:Y:S01]  /*1cf0*/  ISETP.NE.AND P0, PT, R0, RZ, PT ;  /* 0x000000ff0000720c */ /* 0x000fe20003f05270 */
[----:B------:R-:W-:Y:S02]  /*1d00*/  BSSY.RECONVERGENT B0, `(.L_x_26) ;  /* 0x000001e000007945 */ /* 0x000fe40003800200 */
[----:B----4-:R0:W-:Y:S10]  /*1d10*/  STS [R6+0x4c], R7 ;  /* 0x00004c0706007388 */ /* 0x0101f40000000800 */
[----:B------:R-:W-:Y:S05]  /*1d20*/  @P0 BRA `(.L_x_27) ;  /* 0x00000000006c0947 */ /* 0x000fea0003800000 */
[----:B------:R-:W4:Y:S01]  /*1d30*/  LDC R0, c[0x0][0x390] ;  /* 0x0000e400ff007b82 */ /* 0x000f220000000800 */
[----:B0-----:R-:W-:Y:S02]  /*1d40*/  IABS R14, R10 ;  /* 0x0000000a000e7213 */ /* 0x001fe40000000000 */
[----:B------:R-:W-:Y:S02]  /*1d50*/  ISETP.GE.AND P4, PT, R10, RZ, PT ;  /* 0x000000ff0a00720c */ /* 0x000fe40003f86270 */
[----:B----4-:R-:W-:Y:S02]  /*1d60*/  IABS R2, R0 ;  /* 0x0000000000027213 */ /* 0x010fe40000000000 */
[----:B------:R-:W-:Y:S02]  /*1d70*/  ISETP.NE.AND P5, PT, R0, RZ, PT ;  /* 0x000000ff0000720c */ /* 0x000fe40003fa5270 */
[----:B------:R-:W0:Y:S08]  /*1d80*/  I2F.RP R5, R2 ;  /* 0x0000000200057306 */ /* 0x000e300000209400 */
[----:B0-----:R-:W0:Y:S02]  /*1d90*/  MUFU.RCP R5, R5 ;  /* 0x0000000500057308 */ /* 0x001e240000001000 */
[----:B0-----:R-:W-:-:S06]  /*1da0*/  IADD3 R6, PT, PT, R5, 0xffffffe, RZ ;  /* 0x0ffffffe05067810 */ /* 0x001fcc0007ffe0ff */
[----:B------:R0:W4:Y:S02]  /*1db0*/  F2I.FTZ.U32.TRUNC.NTZ R7, R6 ;  /* 0x0000000600077305 */ /* 0x000124000021f000 */
[----:B0-----:R-:W-:Y:S02]  /*1dc0*/  IMAD.MOV.U32 R6, RZ, RZ, RZ ;  /* 0x000000ffff067224 */ /* 0x001fe400078e00ff */
[----:B----4-:R-:W-:-:S04]  /*1dd0*/  IMAD.MOV R9, RZ, RZ, -R7 ;  /* 0x000000ffff097224 */ /* 0x010fc800078e0a07 */
        /* <DEDUP_REMOVED lines=14> */
[----:B------:R-:W4:Y:S04]  /*1ec0*/  LDG.E R6, desc[UR4][R6.64] ;  /* 0x0000000406067981 */ /* 0x000f28000c1e1900 */
[----:B----4-:R4:W-:Y:S02]  /*1ed0*/  STS [R11+0x48], R6 ;  /* 0x000048060b007388 */ /* 0x0109e40000000800 */
.L_x_27:
[----:B------:R-:W-:Y:S05]  /*1ee0*/  BSYNC.RECONVERGENT B0 ;  /* 0x0000000000007941 */ /* 0x000fea0003800200 */
.L_x_26:
[----:B------:R-:W-:Y:S04]  /*1ef0*/  BSSY.RECONVERGENT B0, `(.L_x_28) ;  /* 0x000001d000007945 */ /* 0x000fe80003800200 */
[----:B------:R-:W-:Y:S05]  /*1f00*/  @P2 BRA `(.L_x_29) ;  /* 0x00000000006c2947 */ /* 0x000fea0003800000 */
[----:B------:R-:W5:Y:S01]  /*1f10*/  LDC R0, c[0x0][0x390] ;  /* 0x0000e400ff007b82 */ /* 0x000f620000000800 */
[----:B------:R-:W-:Y:S02]  /*1f20*/  IABS R10, R19 ;  /* 0x00000013000a7213 */ /* 0x000fe40000000000 */
[----:B------:R-:W-:Y:S02]  /*1f30*/  ISETP.GE.AND P2, PT, R19, RZ, PT ;  /* 0x000000ff1300720c */ /* 0x000fe40003f46270 */
[----:B-----5:R-:W-:Y:S02]  /*1f40*/  IABS R2, R0 ;  /* 0x0000000000027213 */ /* 0x020fe40000000000 */
[----:B------:R-:W-:Y:S02]  /*1f50*/  ISETP.NE.AND P4, PT, R0, RZ, PT ;  /* 0x000000ff0000720c */ /* 0x000fe40003f85270 */
[----:B0-----:R-:W0:Y:S08]  /*1f60*/  I2F.RP R5, R2 ;  /* 0x0000000200057306 */ /* 0x001e300000209400 */
[----:B0-----:R-:W4:Y:S02]  /*1f70*/  MUFU.RCP R5, R5 ;  /* 0x0000000500057308 */ /* 0x001f240000001000 */
[----:B----4-:R-:W-:-:S06]  /*1f80*/  VIADD R6, R5, 0xffffffe ;  /* 0x0ffffffe05067836 */ /* 0x010fcc0000000000 */
[----:B------:R0:W4:Y:S02]  /*1f90*/  F2I.FTZ.U32.TRUNC.NTZ R7, R6 ;  /* 0x0000000600077305 */ /* 0x000124000021f000 */
[----:B0-----:R-:W-:Y:S01]  /*1fa0*/  IMAD.MOV.U32 R6, RZ, RZ, RZ ;  /* 0x000000ffff067224 */ /* 0x001fe200078e00ff */
[----:B----4-:R-:W-:-:S05]  /*1fb0*/  IADD3 R9, PT, PT, RZ, -R7, RZ ;  /* 0x80000007ff097210 */ /* 0x010fca0007ffe0ff */
[----:B------:R-:W-:-:S04]  /*1fc0*/  IMAD R9, R9, R2, RZ ;  /* 0x0000000209097224 */ /* 0x000fc800078e02ff */
[----:B------:R-:W-:Y:S01]  /*1fd0*/  IMAD.HI.U32 R9, R7, R9, R6 ;  /* 0x0000000907097227 */ /* 0x000fe200078e0006 */
[----:B------:R-:W-:-:S05]  /*1fe0*/  MOV R7, R10 ;  /* 0x0000000a00077202 */ /* 0x000fca0000000f00 */
[----:B------:R-:W-:-:S04]  /*1ff0*/  IMAD.HI.U32 R9, R9, R7, RZ ;  /* 0x0000000709097227 */ /* 0x000fc800078e00ff */
[----:B------:R-:W-:-:S04]  /*2000*/  IMAD.MOV R9, RZ, RZ, -R9 ;  /* 0x000000ffff097224 */ /* 0x000fc800078e0a09 */
[----:B------:R-:W-:-:S05]  /*2010*/  IMAD R5, R2, R9, R7 ;  /* 0x0000000902057224 */ /* 0x000fca00078e0207 */
[----:B------:R-:W-:-:S13]  /*2020*/  ISETP.GT.U32.AND P0, PT, R2, R5, PT ;  /* 0x000000050200720c */ /* 0x000fda0003f04070 */
[----:B------:R-:W-:-:S04]  /*2030*/  @!P0 IADD3 R5, PT, PT, R5, -R2, RZ ;  /* 0x8000000205058210 */ /* 0x000fc80007ffe0ff */
[----:B------:R-:W-:-:S13]  /*2040*/  ISETP.GT.U32.AND P0, PT, R2, R5, PT ;  /* 0x000000050200720c */ /* 0x000fda0003f04070 */
[----:B------:R-:W-:-:S05]  /*2050*/  @!P0 IMAD.IADD R5, R5, 0x1, -R2 ;  /* 0x0000000105058824 */ /* 0x000fca00078e0a02 */
[----:B------:R-:W-:Y:S02]  /*2060*/  @!P2 IADD3 R5, PT, PT, -R5, RZ, RZ ;  /* 0x000000ff0505a210 */ /* 0x000fe40007ffe1ff */
[----:B------:R-:W-:-:S05]  /*2070*/  @!P4 LOP3.LUT R5, RZ, R0, RZ, 0x33, !PT ;  /* 0x00000000ff05c212 */ /* 0x000fca00078e33ff */
[----:B------:R-:W-:-:S04]  /*2080*/  IMAD R5, R4, R0, R5 ;  /* 0x0000000004057224 */ /* 0x000fc800078e0205 */
[----:B------:R-:W-:-:S06]  /*2090*/  IMAD.WIDE R4, R5, 0x4, R12 ;  /* 0x0000000405047825 */ /* 0x000fcc00078e020c */
[----:B------:R-:W4:Y:S04]  /*20a0*/  LDG.E R4, desc[UR4][R4.64] ;  /* 0x0000000404047981 */ /* 0x000f28000c1e1900 */
[----:B----4-:R0:W-:Y:S02]  /*20b0*/  STS [R11+0x8c], R4 ;  /* 0x00008c040b007388 */ /* 0x0101e40000000800 */
.L_x_29:
[----:B------:R-:W-:Y:S05]  /*20c0*/  BSYNC.RECONVERGENT B0 ;  /* 0x0000000000007941 */ /* 0x000fea0003800200 */
.L_x_28:
[----:B------:R-:W-:Y:S04]  /*20d0*/  BSSY.RECONVERGENT B0, `(.L_x_30) ;  /* 0x000001e000007945 */ /* 0x000fe80003800200 */
[----:B------:R-:W-:Y:S05]  /*20e0*/  @P1 BRA `(.L_x_31) ;  /* 0x0000000000701947 */ /* 0x000fea0003800000 */
[----:B------:R-:W5:Y:S01]  /*20f0*/  LDC R2, c[0x0][0x390] ;  /* 0x0000e400ff027b82 */ /* 0x000f620000000800 */
[----:B------:R-:W-:Y:S02]  /*2100*/  IABS R9, R18 ;  /* 0x0000001200097213 */ /* 0x000fe40000000000 */
[----:B------:R-:W-:Y:S02]  /*2110*/  ISETP.GE.AND P1, PT, R18, RZ, PT ;  /* 0x000000ff1200720c */ /* 0x000fe40003f26270 */
[----:B-----5:R-:W-:Y:S02]  /*2120*/  IABS R0, R2 ;  /* 0x0000000200007213 */ /* 0x020fe40000000000 */
[----:B------:R-:W-:Y:S02]  /*2130*/  ISETP.NE.AND P2, PT, R2, RZ, PT ;  /* 0x000000ff0200720c */ /* 0x000fe40003f45270 */
[----:B0---4-:R-:W0:Y:S08]  /*2140*/  I2F.RP R6, R0 ;  /* 0x0000000000067306 */ /* 0x011e300000209400 */
[----:B0-----:R-:W0:Y:S02]  /*2150*/  MUFU.RCP R6, R6 ;  /* 0x0000000600067308 */ /* 0x001e240000001000 */
[----:B0-----:R-:W-:-:S06]  /*2160*/  VIADD R4, R6, 0xffffffe ;  /* 0x0ffffffe06047836 */ /* 0x001fcc0000000000 */
        /* <DEDUP_REMOVED lines=13> */
[----:B------:R-:W-:-:S05]  /*2240*/  MOV R0, R5 ;  /* 0x0000000500007202 */ /* 0x000fca0000000f00 */
[----:B------:R-:W-:Y:S01]  /*2250*/  @!P1 IMAD.MOV R0, RZ, RZ, -R0 ;  /* 0x000000ffff009224 */ /* 0x000fe200078e0a00 */
[----:B------:R-:W-:-:S05]  /*2260*/  @!P2 LOP3.LUT R0, RZ, R2, RZ, 0x33, !PT ;  /* 0x00000002ff00a212 */ /* 0x000fca00078e33ff */
[----:B------:R-:W-:-:S04]  /*2270*/  IMAD R5, R0, R2, R3 ;  /* 0x0000000200057224 */ /* 0x000fc800078e0203 */
[----:B------:R-:W-:-:S06]  /*2280*/  IMAD.WIDE R4, R5, 0x4, R12 ;  /* 0x0000000405047825 */ /* 0x000fcc00078e020c */
[----:B------:R-:W4:Y:S04]  /*2290*/  LDG.E R5, desc[UR4][R4.64] ;  /* 0x0000000404057981 */ /* 0x000f28000c1e1900 */
[----:B----4-:R0:W-:Y:S02]  /*22a0*/  STS [R8+0x4], R5 ;  /* 0x0000040508007388 */ /* 0x0101e40000000800 */
.L_x_31:
[----:B------:R-:W-:Y:S05]  /*22b0*/  BSYNC.RECONVERGENT B0 ;  /* 0x0000000000007941 */ /* 0x000fea0003800200 */
.L_x_30:
        /* <DEDUP_REMOVED lines=9> */
[----:B0-----:R-:W-:-:S06]  /*2350*/  IADD3 R4, PT, PT, R6, 0xffffffe, RZ ;  /* 0x0ffffffe06047810 */ /* 0x001fcc0007ffe0ff */
[----:B------:R0:W4:Y:S02]  /*2360*/  F2I.FTZ.U32.TRUNC.NTZ R5, R4 ;  /* 0x0000000400057305 */ /* 0x000124000021f000 */
[----:B0-----:R-:W-:Y:S02]  /*2370*/  HFMA2 R4, -RZ, RZ, 0, 0 ;  /* 0x00000000ff047431 */ /* 0x001fe400000001ff */
[----:B----4-:R-:W-:-:S04]  /*2380*/  IMAD.MOV R7, RZ, RZ, -R5 ;  /* 0x000000ffff077224 */ /* 0x010fc800078e0a05 */
[----:B------:R-:W-:-:S04]  /*2390*/  IMAD R7, R7, R0, RZ ;  /* 0x0000000007077224 */ /* 0x000fc800078e02ff */
[----:B------:R-:W-:-:S04]  /*23a0*/  IMAD.HI.U32 R7, R5, R7, R4 ;  /* 0x0000000705077227 */ /* 0x000fc800078e0004 */
[----:B------:R-:W-:-:S04]  /*23b0*/  IMAD.MOV.U32 R5, RZ, RZ, R9 ;  /* 0x000000ffff057224 */ /* 0x000fc800078e0009 */
[----:B------:R-:W-:-:S05]  /*23c0*/  IMAD.HI.U32 R7, R7, R5, RZ ;  /* 0x0000000507077227 */ /* 0x000fca00078e00ff */
[----:B------:R-:W-:-:S05]  /*23d0*/  IADD3 R7, PT, PT, -R7, RZ, RZ ;  /* 0x000000ff07077210 */ /* 0x000fca0007ffe1ff */
[----:B------:R-:W-:-:S05]  /*23e0*/  IMAD R5, R0, R7, R5 ;  /* 0x0000000700057224 */ /* 0x000fca00078e0205 */
[----:B------:R-:W-:-:S13]  /*23f0*/  ISETP.GT.U32.AND P0, PT, R0, R5, PT ;  /* 0x000000050000720c */ /* 0x000fda0003f04070 */
[----:B------:R-:W-:-:S05]  /*2400*/  @!P0 IMAD.IADD R5, R5, 0x1, -R0 ;  /* 0x0000000105058824 */ /* 0x000fca00078e0a00 */
[----:B------:R-:W-:-:S13]  /*2410*/  ISETP.GT.U32.AND P0, PT, R0, R5, PT ;  /* 0x000000050000720c */ /* 0x000fda0003f04070 */
[----:B------:R-:W-:-:S05]  /*2420*/  @!P0 IADD3 R5, PT, PT, R5, -R0, RZ ;  /* 0x8000000005058210 */ /* 0x000fca0007ffe0ff */
[----:B------:R-:W-:-:S05]  /*2430*/  IMAD.MOV.U32 R0, RZ, RZ, R5 ;  /* 0x000000ffff007224 */ /* 0x000fca00078e0005 */
[----:B------:R-:W-:Y:S02]  /*2440*/  @!P1 IADD3 R0, PT, PT, -R0, RZ, RZ ;  /* 0x000000ff00009210 */ /* 0x000fe40007ffe1ff */
[----:B------:R-:W-:-:S05]  /*2450*/  @!P2 LOP3.LUT R0, RZ, R2, RZ, 0x33, !PT ;  /* 0x00000002ff00a212 */ /* 0x000fca00078e33ff */
[----:B------:R-:W-:-:S04]  /*2460*/  IMAD R3, R0, R2, R3 ;  /* 0x0000000200037224 */ /* 0x000fc800078e0203 */
[----:B------:R-:W-:-:S06]  /*2470*/  IMAD.WIDE R12, R3, 0x4, R12 ;  /* 0x00000004030c7825 */ /* 0x000fcc00078e020c */
[----:B------:R-:W4:Y:S04]  /*2480*/  LDG.E R13, desc[UR4][R12.64] ;  /* 0x000000040c0d7981 */ /* 0x000f28000c1e1900 */
[----:B----4-:R0:W-:Y:S02]  /*2490*/  STS [R8+0x4cc], R13 ;  /* 0x0004cc0d08007388 */ /* 0x0101e40000000800 */
.L_x_33:
[----:B------:R-:W-:Y:S05]  /*24a0*/  BSYNC.RECONVERGENT B0 ;  /* 0x0000000000007941 */ /* 0x000fea0003800200 */
.L_x_32:
[----:B------:R-:W-:Y:S06]  /*24b0*/  BAR.SYNC.DEFER_BLOCKING 0x0 ;  /* 0x0000000000007b1d */ /* 0x000fec0000010000 */
[----:B------:R-:W-:Y:S05]  /*24c0*/  EXIT ;  /* 0x000000000000794d */ /* 0x000fea0003800000 */
.L_x_34:
[----:B------:R-:W-:-:S00]  /*24d0*/  BRA `(.L_x_34) ;  /* 0xfffffffc00fc7947 */ /* 0x000fc0000383ffff */
[----:B------:R-:W-:-:S00]  /*24e0*/  NOP ;  /* 0x0000000000007918 */ /* 0x000fc00000000000 */
        /* <DEDUP_REMOVED lines=9> */
.L_x_35:


//--------------------- .nv.shared._Z10isingModelPiS_ii --------------------------
	.section	.nv.shared._Z10isingModelPiS_ii,"aw",@nobits
	.sectionflags	@""
	.align	4
.nv.shared._Z10isingModelPiS_ii:
	.zero		2320


//--------------------- .nv.shared.reserved.0     --------------------------
	.section	.nv.shared.reserved.0,"aw",@nobits
	.weak		__nv_reservedSMEM_offset_0_alias
	.size		__nv_reservedSMEM_offset_0_alias, 0, 64
	.other		__nv_reservedSMEM_offset_0_alias,@"STO_CUDA_RESERVED_SHARED STV_DEFAULT"
__nv_reservedSMEM_offset_0_alias:
	.zero		0
	.zero		64


//--------------------- .nv.constant0._Z10isingModelPiS_ii --------------------------
	.section	.nv.constant0._Z10isingModelPiS_ii,"a",@progbits
	.sectionflags	@""
	.align	4
.nv.constant0._Z10isingModelPiS_ii:
	.zero		920


//--------------------- SYMBOLS --------------------------

	.type		.nv.reservedSmem.offset0,@object
	.size		.nv.reservedSmem.offset0,0x4
	.type		.nv.reservedSmem.cap,@object
	.size		.nv.reservedSmem.cap,0x4
